//
// Generated by NVIDIA NVVM Compiler
//
// Compiler Build ID: CL-36424714
// Cuda compilation tools, release 13.0, V13.0.88
// Based on NVVM 20.0.0
//

.version 9.0
.target sm_100
.address_size 64

	// .globl	_Z11toneMappingPKfPfffffjjj

.visible .entry _Z11toneMappingPKfPfffffjjj(
	.param .u64 .ptr .align 1 _Z11toneMappingPKfPfffffjjj_param_0,
	.param .u64 .ptr .align 1 _Z11toneMappingPKfPfffffjjj_param_1,
	.param .f32 _Z11toneMappingPKfPfffffjjj_param_2,
	.param .f32 _Z11toneMappingPKfPfffffjjj_param_3,
	.param .f32 _Z11toneMappingPKfPfffffjjj_param_4,
	.param .f32 _Z11toneMappingPKfPfffffjjj_param_5,
	.param .u32 _Z11toneMappingPKfPfffffjjj_param_6,
	.param .u32 _Z11toneMappingPKfPfffffjjj_param_7,
	.param .u32 _Z11toneMappingPKfPfffffjjj_param_8
)
{
	.reg .pred 	%p<74>;
	.reg .b32 	%r<93>;
	.reg .b32 	%f<312>;
	.reg .b64 	%rd<68>;

	ld.param.u64 	%rd3, [_Z11toneMappingPKfPfffffjjj_param_0];
	ld.param.u64 	%rd2, [_Z11toneMappingPKfPfffffjjj_param_1];
	ld.param.f32 	%f36, [_Z11toneMappingPKfPfffffjjj_param_2];
	ld.param.f32 	%f34, [_Z11toneMappingPKfPfffffjjj_param_3];
	ld.param.f32 	%f37, [_Z11toneMappingPKfPfffffjjj_param_4];
	ld.param.f32 	%f35, [_Z11toneMappingPKfPfffffjjj_param_5];
	ld.param.u32 	%r8, [_Z11toneMappingPKfPfffffjjj_param_6];
	ld.param.u32 	%r7, [_Z11toneMappingPKfPfffffjjj_param_7];
	ld.param.u32 	%r9, [_Z11toneMappingPKfPfffffjjj_param_8];
	cvta.to.global.u64 	%rd1, %rd3;
	mov.u32 	%r10, %ctaid.x;
	mov.u32 	%r11, %ntid.x;
	mov.u32 	%r12, %tid.x;
	mad.lo.s32 	%r13, %r10, %r11, %r12;
	mov.u32 	%r14, %ctaid.y;
	mov.u32 	%r15, %ntid.y;
	mov.u32 	%r16, %tid.y;
	mad.lo.s32 	%r17, %r14, %r15, %r16;
	mul.lo.s32 	%r1, %r7, %r8;
	mul.lo.s32 	%r2, %r1, %r17;
	mul.lo.s32 	%r3, %r7, %r13;
	add.s32 	%r4, %r2, %r3;
	mul.wide.u32 	%rd4, %r4, 4;
	add.s64 	%rd5, %rd1, %rd4;
	ld.global.nc.f32 	%f1, [%rd5];
	add.s32 	%r5, %r4, 1;
	mul.wide.u32 	%rd6, %r5, 4;
	add.s64 	%rd7, %rd1, %rd6;
	ld.global.nc.f32 	%f2, [%rd7];
	add.s32 	%r6, %r4, 2;
	mul.wide.u32 	%rd8, %r6, 4;
	add.s64 	%rd9, %rd1, %rd8;
	ld.global.nc.f32 	%f3, [%rd9];
	mul.f32 	%f38, %f2, 0f3F371759;
	fma.rn.f32 	%f39, %f1, 0f3E59B3D0, %f38;
	fma.rn.f32 	%f4, %f3, 0f3D93DD98, %f39;
	mul.f32 	%f5, %f36, %f37;
	setp.eq.s32 	%p1, %r13, 0;
	setp.eq.s32 	%p2, %r17, 0;
	or.pred  	%p3, %p1, %p2;
	add.s32 	%r18, %r8, -1;
	setp.eq.s32 	%p4, %r13, %r18;
	or.pred  	%p5, %p3, %p4;
	add.s32 	%r19, %r9, -1;
	setp.eq.s32 	%p6, %r17, %r19;
	or.pred  	%p7, %p5, %p6;
	mov.f32 	%f308, %f4;
	@%p7 bra 	$L__BB0_2;
	sub.s32 	%r20, %r2, %r1;
	sub.s32 	%r21, %r3, %r7;
	add.s32 	%r22, %r20, %r21;
	mul.wide.u32 	%rd10, %r22, 4;
	add.s64 	%rd11, %rd1, %rd10;
	ld.global.nc.f32 	%f40, [%rd11];
	add.s32 	%r23, %r22, 1;
	mul.wide.u32 	%rd12, %r23, 4;
	add.s64 	%rd13, %rd1, %rd12;
	ld.global.nc.f32 	%f41, [%rd13];
	add.s32 	%r24, %r22, 2;
	mul.wide.u32 	%rd14, %r24, 4;
	add.s64 	%rd15, %rd1, %rd14;
	ld.global.nc.f32 	%f42, [%rd15];
	mul.f32 	%f43, %f41, 0f3F371759;
	fma.rn.f32 	%f44, %f40, 0f3E59B3D0, %f43;
	fma.rn.f32 	%f45, %f42, 0f3D93DD98, %f44;
	add.s32 	%r25, %r20, %r3;
	mul.wide.u32 	%rd16, %r25, 4;
	add.s64 	%rd17, %rd1, %rd16;
	ld.global.nc.f32 	%f46, [%rd17];
	add.s32 	%r26, %r23, %r7;
	mul.wide.u32 	%rd18, %r26, 4;
	add.s64 	%rd19, %rd1, %rd18;
	ld.global.nc.f32 	%f47, [%rd19];
	add.s32 	%r27, %r26, 1;
	mul.wide.u32 	%rd20, %r27, 4;
	add.s64 	%rd21, %rd1, %rd20;
	ld.global.nc.f32 	%f48, [%rd21];
	mul.f32 	%f49, %f47, 0f3F371759;
	fma.rn.f32 	%f50, %f46, 0f3E59B3D0, %f49;
	fma.rn.f32 	%f51, %f48, 0f3D93DD98, %f50;
	add.s32 	%r28, %r25, %r7;
	mul.wide.u32 	%rd22, %r28, 4;
	add.s64 	%rd23, %rd1, %rd22;
	ld.global.nc.f32 	%f52, [%rd23];
	add.s32 	%r29, %r26, %r7;
	mul.wide.u32 	%rd24, %r29, 4;
	add.s64 	%rd25, %rd1, %rd24;
	ld.global.nc.f32 	%f53, [%rd25];
	add.s32 	%r30, %r29, 1;
	mul.wide.u32 	%rd26, %r30, 4;
	add.s64 	%rd27, %rd1, %rd26;
	ld.global.nc.f32 	%f54, [%rd27];
	mul.f32 	%f55, %f53, 0f3F371759;
	fma.rn.f32 	%f56, %f52, 0f3E59B3D0, %f55;
	fma.rn.f32 	%f57, %f54, 0f3D93DD98, %f56;
	add.s32 	%r31, %r2, %r21;
	mul.wide.u32 	%rd28, %r31, 4;
	add.s64 	%rd29, %rd1, %rd28;
	ld.global.nc.f32 	%f58, [%rd29];
	add.s32 	%r32, %r23, %r1;
	mul.wide.u32 	%rd30, %r32, 4;
	add.s64 	%rd31, %rd1, %rd30;
	ld.global.nc.f32 	%f59, [%rd31];
	add.s32 	%r33, %r32, 1;
	mul.wide.u32 	%rd32, %r33, 4;
	add.s64 	%rd33, %rd1, %rd32;
	ld.global.nc.f32 	%f60, [%rd33];
	mul.f32 	%f61, %f59, 0f3F371759;
	fma.rn.f32 	%f62, %f58, 0f3E59B3D0, %f61;
	fma.rn.f32 	%f63, %f60, 0f3D93DD98, %f62;
	add.s32 	%r34, %r4, %r7;
	mul.wide.u32 	%rd34, %r34, 4;
	add.s64 	%rd35, %rd1, %rd34;
	ld.global.nc.f32 	%f64, [%rd35];
	add.s32 	%r35, %r29, %r1;
	mul.wide.u32 	%rd36, %r35, 4;
	add.s64 	%rd37, %rd1, %rd36;
	ld.global.nc.f32 	%f65, [%rd37];
	add.s32 	%r36, %r35, 1;
	mul.wide.u32 	%rd38, %r36, 4;
	add.s64 	%rd39, %rd1, %rd38;
	ld.global.nc.f32 	%f66, [%rd39];
	mul.f32 	%f67, %f65, 0f3F371759;
	fma.rn.f32 	%f68, %f64, 0f3E59B3D0, %f67;
	fma.rn.f32 	%f69, %f66, 0f3D93DD98, %f68;
	add.s32 	%r37, %r31, %r1;
	mul.wide.u32 	%rd40, %r37, 4;
	add.s64 	%rd41, %rd1, %rd40;
	ld.global.nc.f32 	%f70, [%rd41];
	add.s32 	%r38, %r32, %r1;
	mul.wide.u32 	%rd42, %r38, 4;
	add.s64 	%rd43, %rd1, %rd42;
	ld.global.nc.f32 	%f71, [%rd43];
	add.s32 	%r39, %r38, 1;
	mul.wide.u32 	%rd44, %r39, 4;
	add.s64 	%rd45, %rd1, %rd44;
	ld.global.nc.f32 	%f72, [%rd45];
	mul.f32 	%f73, %f71, 0f3F371759;
	fma.rn.f32 	%f74, %f70, 0f3E59B3D0, %f73;
	fma.rn.f32 	%f75, %f72, 0f3D93DD98, %f74;
	add.s32 	%r40, %r37, %r7;
	mul.wide.u32 	%rd46, %r40, 4;
	add.s64 	%rd47, %rd1, %rd46;
	ld.global.nc.f32 	%f76, [%rd47];
	add.s32 	%r41, %r38, %r7;
	mul.wide.u32 	%rd48, %r41, 4;
	add.s64 	%rd49, %rd1, %rd48;
	ld.global.nc.f32 	%f77, [%rd49];
	add.s32 	%r42, %r41, 1;
	mul.wide.u32 	%rd50, %r42, 4;
	add.s64 	%rd51, %rd1, %rd50;
	ld.global.nc.f32 	%f78, [%rd51];
	mul.f32 	%f79, %f77, 0f3F371759;
	fma.rn.f32 	%f80, %f76, 0f3E59B3D0, %f79;
	fma.rn.f32 	%f81, %f78, 0f3D93DD98, %f80;
	add.s32 	%r43, %r40, %r7;
	mul.wide.u32 	%rd52, %r43, 4;
	add.s64 	%rd53, %rd1, %rd52;
	ld.global.nc.f32 	%f82, [%rd53];
	add.s32 	%r44, %r41, %r7;
	mul.wide.u32 	%rd54, %r44, 4;
	add.s64 	%rd55, %rd1, %rd54;
	ld.global.nc.f32 	%f83, [%rd55];
	add.s32 	%r45, %r44, 1;
	mul.wide.u32 	%rd56, %r45, 4;
	add.s64 	%rd57, %rd1, %rd56;
	ld.global.nc.f32 	%f84, [%rd57];
	mul.f32 	%f85, %f83, 0f3F371759;
	fma.rn.f32 	%f86, %f82, 0f3E59B3D0, %f85;
	fma.rn.f32 	%f87, %f84, 0f3D93DD98, %f86;
	add.f32 	%f88, %f45, %f51;
	add.f32 	%f89, %f88, %f57;
	add.f32 	%f90, %f89, %f63;
	add.f32 	%f91, %f90, %f69;
	add.f32 	%f92, %f91, %f75;
	add.f32 	%f93, %f92, %f81;
	add.f32 	%f94, %f93, %f87;
	mul.f32 	%f308, %f94, 0f3E000000;
$L__BB0_2:
	div.rn.f32 	%f96, %f308, %f4;
	add.f32 	%f97, %f35, %f96;
	setp.lt.f32 	%p8, %f97, 0f00800000;
	mul.f32 	%f98, %f97, 0f4B000000;
	selp.f32 	%f99, %f98, %f97, %p8;
	selp.f32 	%f100, 0fC1B80000, 0f00000000, %p8;
	mov.b32 	%r46, %f99;
	add.s32 	%r47, %r46, -1059760811;
	and.b32  	%r48, %r47, -8388608;
	sub.s32 	%r49, %r46, %r48;
	mov.b32 	%f101, %r49;
	cvt.rn.f32.s32 	%f102, %r48;
	fma.rn.f32 	%f103, %f102, 0f34000000, %f100;
	add.f32 	%f104, %f101, 0fBF800000;
	fma.rn.f32 	%f105, %f104, 0fBE055027, 0f3E1039F6;
	fma.rn.f32 	%f106, %f105, %f104, 0fBDF8CDCC;
	fma.rn.f32 	%f107, %f106, %f104, 0f3E0F2955;
	fma.rn.f32 	%f108, %f107, %f104, 0fBE2AD8B9;
	fma.rn.f32 	%f109, %f108, %f104, 0f3E4CED0B;
	fma.rn.f32 	%f110, %f109, %f104, 0fBE7FFF22;
	fma.rn.f32 	%f111, %f110, %f104, 0f3EAAAA78;
	fma.rn.f32 	%f112, %f111, %f104, 0fBF000000;
	mul.f32 	%f113, %f104, %f112;
	fma.rn.f32 	%f114, %f113, %f104, %f104;
	fma.rn.f32 	%f115, %f103, 0f3F317218, %f114;
	setp.gt.u32 	%p9, %r46, 2139095039;
	fma.rn.f32 	%f116, %f99, 0f7F800000, 0f7F800000;
	selp.f32 	%f117, %f116, %f115, %p9;
	setp.eq.f32 	%p10, %f99, 0f00000000;
	selp.f32 	%f118, 0fFF800000, %f117, %p10;
	fma.rn.f32 	%f119, %f308, %f118, %f5;
	add.f32 	%f8, %f4, %f119;
	div.rn.f32 	%f9, %f1, %f4;
	mul.f32 	%f120, %f34, 0f3F000000;
	cvt.rzi.f32.f32 	%f121, %f120;
	add.f32 	%f122, %f121, %f121;
	sub.f32 	%f123, %f34, %f122;
	abs.f32 	%f10, %f123;
	abs.f32 	%f11, %f9;
	setp.lt.f32 	%p11, %f11, 0f00800000;
	mul.f32 	%f124, %f11, 0f4B800000;
	selp.f32 	%f125, %f124, %f11, %p11;
	selp.f32 	%f126, 0fC1C00000, 0f00000000, %p11;
	mov.b32 	%r50, %f125;
	add.s32 	%r51, %r50, -1060439283;
	and.b32  	%r52, %r51, -8388608;
	sub.s32 	%r53, %r50, %r52;
	mov.b32 	%f127, %r53;
	cvt.rn.f32.s32 	%f128, %r52;
	fma.rn.f32 	%f129, %f128, 0f34000000, %f126;
	add.f32 	%f130, %f127, 0fBF800000;
	add.f32 	%f131, %f127, 0f3F800000;
	rcp.approx.ftz.f32 	%f132, %f131;
	add.f32 	%f133, %f130, %f130;
	mul.f32 	%f134, %f133, %f132;
	mul.f32 	%f135, %f134, %f134;
	sub.f32 	%f136, %f130, %f134;
	add.f32 	%f137, %f136, %f136;
	neg.f32 	%f138, %f134;
	fma.rn.f32 	%f139, %f138, %f130, %f137;
	mul.rn.f32 	%f140, %f132, %f139;
	fma.rn.f32 	%f141, %f135, 0f3A2C32E4, 0f3B52E7DB;
	fma.rn.f32 	%f142, %f141, %f135, 0f3C93BB73;
	fma.rn.f32 	%f143, %f142, %f135, 0f3DF6384F;
	mul.rn.f32 	%f144, %f143, %f135;
	fma.rn.f32 	%f145, %f134, 0f3FB8AA3B, %f129;
	sub.f32 	%f146, %f129, %f145;
	fma.rn.f32 	%f147, %f134, 0f3FB8AA3B, %f146;
	fma.rn.f32 	%f148, %f140, 0f3FB8AA3B, %f147;
	fma.rn.f32 	%f149, %f134, 0f32A55E34, %f148;
	mul.f32 	%f150, %f144, 0f40400000;
	fma.rn.f32 	%f151, %f150, %f140, %f149;
	fma.rn.f32 	%f152, %f144, %f134, %f151;
	add.rn.f32 	%f153, %f145, %f152;
	neg.f32 	%f154, %f145;
	add.rn.f32 	%f155, %f153, %f154;
	neg.f32 	%f156, %f155;
	add.rn.f32 	%f157, %f152, %f156;
	mul.rn.f32 	%f158, %f153, %f34;
	neg.f32 	%f159, %f158;
	fma.rn.f32 	%f160, %f153, %f34, %f159;
	fma.rn.f32 	%f161, %f157, %f34, %f160;
	cvt.rni.f32.f32 	%f162, %f158;
	sub.f32 	%f163, %f158, %f162;
	add.f32 	%f164, %f163, %f161;
	fma.rn.f32 	%f165, %f164, 0f391FCB8E, 0f3AAF85ED;
	fma.rn.f32 	%f166, %f165, %f164, 0f3C1D9856;
	fma.rn.f32 	%f167, %f166, %f164, 0f3D6357BB;
	fma.rn.f32 	%f168, %f167, %f164, 0f3E75FDEC;
	fma.rn.f32 	%f169, %f168, %f164, 0f3F317218;
	fma.rn.f32 	%f170, %f169, %f164, 0f3F800000;
	cvt.rzi.s32.f32 	%r54, %f162;
	setp.gt.f32 	%p12, %f162, 0f00000000;
	selp.b32 	%r55, 0, -2097152000, %p12;
	add.s32 	%r56, %r55, 2130706432;
	mov.b32 	%f171, %r56;
	mul.f32 	%f172, %f170, %f171;
	shl.b32 	%r57, %r54, 23;
	sub.s32 	%r58, %r57, %r55;
	mov.b32 	%f173, %r58;
	mul.f32 	%f174, %f172, %f173;
	abs.f32 	%f175, %f158;
	setp.gt.f32 	%p13, %f175, 0f43180000;
	setp.lt.f32 	%p14, %f158, 0f00000000;
	selp.f32 	%f176, 0f00000000, 0f7F800000, %p14;
	selp.f32 	%f12, %f176, %f174, %p13;
	setp.eq.f32 	%p15, %f9, 0f3F800000;
	setp.eq.f32 	%p16, %f34, 0f00000000;
	or.pred  	%p17, %p16, %p15;
	mov.f32 	%f309, 0f3F800000;
	@%p17 bra 	$L__BB0_10;
	setp.num.f32 	%p18, %f11, %f11;
	abs.f32 	%f177, %f34;
	setp.num.f32 	%p19, %f177, %f177;
	and.pred  	%p20, %p18, %p19;
	@%p20 bra 	$L__BB0_5;
	add.rn.f32 	%f309, %f9, %f34;
	bra.uni 	$L__BB0_10;
$L__BB0_5:
	setp.neu.f32 	%p21, %f9, 0f00000000;
	setp.neu.f32 	%p22, %f11, 0f7F800000;
	and.pred  	%p23, %p21, %p22;
	@%p23 bra 	$L__BB0_7;
	setp.neu.f32 	%p30, %f10, 0f3F800000;
	add.f32 	%f182, %f9, %f9;
	mov.b32 	%r59, %f182;
	setp.lt.f32 	%p31, %f34, 0f00000000;
	xor.b32  	%r60, %r59, 2139095040;
	selp.b32 	%r61, %r60, %r59, %p31;
	and.b32  	%r62, %r61, 2147483647;
	selp.b32 	%r63, %r62, %r61, %p30;
	mov.b32 	%f309, %r63;
	bra.uni 	$L__BB0_10;
$L__BB0_7:
	setp.eq.f32 	%p24, %f9, 0fBF800000;
	setp.eq.f32 	%p25, %f177, 0f7F800000;
	and.pred  	%p26, %p24, %p25;
	@%p26 bra 	$L__BB0_10;
	setp.geu.f32 	%p27, %f9, 0f00000000;
	mov.f32 	%f309, %f12;
	@%p27 bra 	$L__BB0_10;
	setp.neu.f32 	%p28, %f10, 0f3F800000;
	neg.f32 	%f179, %f12;
	selp.f32 	%f180, %f12, %f179, %p28;
	cvt.rmi.f32.f32 	%f181, %f34;
	setp.neu.f32 	%p29, %f34, %f181;
	selp.f32 	%f309, 0f7FFFFFFF, %f180, %p29;
$L__BB0_10:
	setp.eq.f32 	%p32, %f34, 0f00000000;
	div.rn.f32 	%f18, %f2, %f4;
	abs.f32 	%f19, %f18;
	setp.lt.f32 	%p33, %f19, 0f00800000;
	mul.f32 	%f184, %f19, 0f4B800000;
	selp.f32 	%f185, %f184, %f19, %p33;
	selp.f32 	%f186, 0fC1C00000, 0f00000000, %p33;
	mov.b32 	%r64, %f185;
	add.s32 	%r65, %r64, -1060439283;
	and.b32  	%r66, %r65, -8388608;
	sub.s32 	%r67, %r64, %r66;
	mov.b32 	%f187, %r67;
	cvt.rn.f32.s32 	%f188, %r66;
	fma.rn.f32 	%f189, %f188, 0f34000000, %f186;
	add.f32 	%f190, %f187, 0fBF800000;
	add.f32 	%f191, %f187, 0f3F800000;
	rcp.approx.ftz.f32 	%f192, %f191;
	add.f32 	%f193, %f190, %f190;
	mul.f32 	%f194, %f193, %f192;
	mul.f32 	%f195, %f194, %f194;
	sub.f32 	%f196, %f190, %f194;
	add.f32 	%f197, %f196, %f196;
	neg.f32 	%f198, %f194;
	fma.rn.f32 	%f199, %f198, %f190, %f197;
	mul.rn.f32 	%f200, %f192, %f199;
	fma.rn.f32 	%f201, %f195, 0f3A2C32E4, 0f3B52E7DB;
	fma.rn.f32 	%f202, %f201, %f195, 0f3C93BB73;
	fma.rn.f32 	%f203, %f202, %f195, 0f3DF6384F;
	mul.rn.f32 	%f204, %f203, %f195;
	fma.rn.f32 	%f205, %f194, 0f3FB8AA3B, %f189;
	sub.f32 	%f206, %f189, %f205;
	fma.rn.f32 	%f207, %f194, 0f3FB8AA3B, %f206;
	fma.rn.f32 	%f208, %f200, 0f3FB8AA3B, %f207;
	fma.rn.f32 	%f209, %f194, 0f32A55E34, %f208;
	mul.f32 	%f210, %f204, 0f40400000;
	fma.rn.f32 	%f211, %f210, %f200, %f209;
	fma.rn.f32 	%f212, %f204, %f194, %f211;
	add.rn.f32 	%f213, %f205, %f212;
	neg.f32 	%f214, %f205;
	add.rn.f32 	%f215, %f213, %f214;
	neg.f32 	%f216, %f215;
	add.rn.f32 	%f217, %f212, %f216;
	mul.rn.f32 	%f218, %f213, %f34;
	neg.f32 	%f219, %f218;
	fma.rn.f32 	%f220, %f213, %f34, %f219;
	fma.rn.f32 	%f221, %f217, %f34, %f220;
	cvt.rni.f32.f32 	%f222, %f218;
	sub.f32 	%f223, %f218, %f222;
	add.f32 	%f224, %f223, %f221;
	fma.rn.f32 	%f225, %f224, 0f391FCB8E, 0f3AAF85ED;
	fma.rn.f32 	%f226, %f225, %f224, 0f3C1D9856;
	fma.rn.f32 	%f227, %f226, %f224, 0f3D6357BB;
	fma.rn.f32 	%f228, %f227, %f224, 0f3E75FDEC;
	fma.rn.f32 	%f229, %f228, %f224, 0f3F317218;
	fma.rn.f32 	%f230, %f229, %f224, 0f3F800000;
	cvt.rzi.s32.f32 	%r68, %f222;
	setp.gt.f32 	%p34, %f222, 0f00000000;
	selp.b32 	%r69, 0, -2097152000, %p34;
	add.s32 	%r70, %r69, 2130706432;
	mov.b32 	%f231, %r70;
	mul.f32 	%f232, %f230, %f231;
	shl.b32 	%r71, %r68, 23;
	sub.s32 	%r72, %r71, %r69;
	mov.b32 	%f233, %r72;
	mul.f32 	%f234, %f232, %f233;
	abs.f32 	%f235, %f218;
	setp.gt.f32 	%p35, %f235, 0f43180000;
	setp.lt.f32 	%p36, %f218, 0f00000000;
	selp.f32 	%f236, 0f00000000, 0f7F800000, %p36;
	selp.f32 	%f20, %f236, %f234, %p35;
	setp.eq.f32 	%p37, %f18, 0f3F800000;
	or.pred  	%p38, %p32, %p37;
	mov.f32 	%f310, 0f3F800000;
	@%p38 bra 	$L__BB0_18;
	setp.num.f32 	%p39, %f19, %f19;
	abs.f32 	%f237, %f34;
	setp.num.f32 	%p40, %f237, %f237;
	and.pred  	%p41, %p39, %p40;
	@%p41 bra 	$L__BB0_13;
	add.rn.f32 	%f310, %f18, %f34;
	bra.uni 	$L__BB0_18;
$L__BB0_13:
	setp.neu.f32 	%p42, %f18, 0f00000000;
	setp.neu.f32 	%p43, %f19, 0f7F800000;
	and.pred  	%p44, %p42, %p43;
	@%p44 bra 	$L__BB0_15;
	setp.neu.f32 	%p51, %f10, 0f3F800000;
	add.f32 	%f242, %f18, %f18;
	mov.b32 	%r73, %f242;
	setp.lt.f32 	%p52, %f34, 0f00000000;
	xor.b32  	%r74, %r73, 2139095040;
	selp.b32 	%r75, %r74, %r73, %p52;
	and.b32  	%r76, %r75, 2147483647;
	selp.b32 	%r77, %r76, %r75, %p51;
	mov.b32 	%f310, %r77;
	bra.uni 	$L__BB0_18;
$L__BB0_15:
	setp.eq.f32 	%p45, %f18, 0fBF800000;
	setp.eq.f32 	%p46, %f237, 0f7F800000;
	and.pred  	%p47, %p45, %p46;
	@%p47 bra 	$L__BB0_18;
	setp.geu.f32 	%p48, %f18, 0f00000000;
	mov.f32 	%f310, %f20;
	@%p48 bra 	$L__BB0_18;
	setp.neu.f32 	%p49, %f10, 0f3F800000;
	neg.f32 	%f239, %f20;
	selp.f32 	%f240, %f20, %f239, %p49;
	cvt.rmi.f32.f32 	%f241, %f34;
	setp.neu.f32 	%p50, %f34, %f241;
	selp.f32 	%f310, 0f7FFFFFFF, %f240, %p50;
$L__BB0_18:
	setp.eq.f32 	%p53, %f34, 0f00000000;
	div.rn.f32 	%f26, %f3, %f4;
	abs.f32 	%f27, %f26;
	setp.lt.f32 	%p54, %f27, 0f00800000;
	mul.f32 	%f244, %f27, 0f4B800000;
	selp.f32 	%f245, %f244, %f27, %p54;
	selp.f32 	%f246, 0fC1C00000, 0f00000000, %p54;
	mov.b32 	%r78, %f245;
	add.s32 	%r79, %r78, -1060439283;
	and.b32  	%r80, %r79, -8388608;
	sub.s32 	%r81, %r78, %r80;
	mov.b32 	%f247, %r81;
	cvt.rn.f32.s32 	%f248, %r80;
	fma.rn.f32 	%f249, %f248, 0f34000000, %f246;
	add.f32 	%f250, %f247, 0fBF800000;
	add.f32 	%f251, %f247, 0f3F800000;
	rcp.approx.ftz.f32 	%f252, %f251;
	add.f32 	%f253, %f250, %f250;
	mul.f32 	%f254, %f253, %f252;
	mul.f32 	%f255, %f254, %f254;
	sub.f32 	%f256, %f250, %f254;
	add.f32 	%f257, %f256, %f256;
	neg.f32 	%f258, %f254;
	fma.rn.f32 	%f259, %f258, %f250, %f257;
	mul.rn.f32 	%f260, %f252, %f259;
	fma.rn.f32 	%f261, %f255, 0f3A2C32E4, 0f3B52E7DB;
	fma.rn.f32 	%f262, %f261, %f255, 0f3C93BB73;
	fma.rn.f32 	%f263, %f262, %f255, 0f3DF6384F;
	mul.rn.f32 	%f264, %f263, %f255;
	fma.rn.f32 	%f265, %f254, 0f3FB8AA3B, %f249;
	sub.f32 	%f266, %f249, %f265;
	fma.rn.f32 	%f267, %f254, 0f3FB8AA3B, %f266;
	fma.rn.f32 	%f268, %f260, 0f3FB8AA3B, %f267;
	fma.rn.f32 	%f269, %f254, 0f32A55E34, %f268;
	mul.f32 	%f270, %f264, 0f40400000;
	fma.rn.f32 	%f271, %f270, %f260, %f269;
	fma.rn.f32 	%f272, %f264, %f254, %f271;
	add.rn.f32 	%f273, %f265, %f272;
	neg.f32 	%f274, %f265;
	add.rn.f32 	%f275, %f273, %f274;
	neg.f32 	%f276, %f275;
	add.rn.f32 	%f277, %f272, %f276;
	mul.rn.f32 	%f278, %f273, %f34;
	neg.f32 	%f279, %f278;
	fma.rn.f32 	%f280, %f273, %f34, %f279;
	fma.rn.f32 	%f281, %f277, %f34, %f280;
	cvt.rni.f32.f32 	%f282, %f278;
	sub.f32 	%f283, %f278, %f282;
	add.f32 	%f284, %f283, %f281;
	fma.rn.f32 	%f285, %f284, 0f391FCB8E, 0f3AAF85ED;
	fma.rn.f32 	%f286, %f285, %f284, 0f3C1D9856;
	fma.rn.f32 	%f287, %f286, %f284, 0f3D6357BB;
	fma.rn.f32 	%f288, %f287, %f284, 0f3E75FDEC;
	fma.rn.f32 	%f289, %f288, %f284, 0f3F317218;
	fma.rn.f32 	%f290, %f289, %f284, 0f3F800000;
	cvt.rzi.s32.f32 	%r82, %f282;
	setp.gt.f32 	%p55, %f282, 0f00000000;
	selp.b32 	%r83, 0, -2097152000, %p55;
	add.s32 	%r84, %r83, 2130706432;
	mov.b32 	%f291, %r84;
	mul.f32 	%f292, %f290, %f291;
	shl.b32 	%r85, %r82, 23;
	sub.s32 	%r86, %r85, %r83;
	mov.b32 	%f293, %r86;
	mul.f32 	%f294, %f292, %f293;
	abs.f32 	%f295, %f278;
	setp.gt.f32 	%p56, %f295, 0f43180000;
	setp.lt.f32 	%p57, %f278, 0f00000000;
	selp.f32 	%f296, 0f00000000, 0f7F800000, %p57;
	selp.f32 	%f28, %f296, %f294, %p56;
	setp.eq.f32 	%p58, %f26, 0f3F800000;
	or.pred  	%p59, %p53, %p58;
	mov.f32 	%f311, 0f3F800000;
	@%p59 bra 	$L__BB0_26;
	setp.num.f32 	%p60, %f27, %f27;
	abs.f32 	%f297, %f34;
	setp.num.f32 	%p61, %f297, %f297;
	and.pred  	%p62, %p60, %p61;
	@%p62 bra 	$L__BB0_21;
	add.rn.f32 	%f311, %f26, %f34;
	bra.uni 	$L__BB0_26;
$L__BB0_21:
	setp.neu.f32 	%p63, %f26, 0f00000000;
	setp.neu.f32 	%p64, %f27, 0f7F800000;
	and.pred  	%p65, %p63, %p64;
	@%p65 bra 	$L__BB0_23;
	setp.neu.f32 	%p72, %f10, 0f3F800000;
	add.f32 	%f302, %f26, %f26;
	mov.b32 	%r87, %f302;
	setp.lt.f32 	%p73, %f34, 0f00000000;
	xor.b32  	%r88, %r87, 2139095040;
	selp.b32 	%r89, %r88, %r87, %p73;
	and.b32  	%r90, %r89, 2147483647;
	selp.b32 	%r91, %r90, %r89, %p72;
	mov.b32 	%f311, %r91;
	bra.uni 	$L__BB0_26;
$L__BB0_23:
	setp.eq.f32 	%p66, %f26, 0fBF800000;
	setp.eq.f32 	%p67, %f297, 0f7F800000;
	and.pred  	%p68, %p66, %p67;
	@%p68 bra 	$L__BB0_26;
	setp.geu.f32 	%p69, %f26, 0f00000000;
	mov.f32 	%f311, %f28;
	@%p69 bra 	$L__BB0_26;
	setp.neu.f32 	%p70, %f10, 0f3F800000;
	neg.f32 	%f299, %f28;
	selp.f32 	%f300, %f28, %f299, %p70;
	cvt.rmi.f32.f32 	%f301, %f34;
	setp.neu.f32 	%p71, %f34, %f301;
	selp.f32 	%f311, 0f7FFFFFFF, %f300, %p71;
$L__BB0_26:
	div.rn.f32 	%f303, %f4, %f8;
	cvta.to.global.u64 	%rd58, %rd2;
	mul.f32 	%f304, %f303, %f311;
	add.s64 	%rd60, %rd58, %rd4;
	mul.f32 	%f305, %f303, %f309;
	st.global.f32 	[%rd60], %f305;
	add.s64 	%rd62, %rd58, %rd6;
	mul.f32 	%f306, %f303, %f310;
	st.global.f32 	[%rd62], %f306;
	mul.wide.u32 	%rd63, %r6, 4;
	add.s64 	%rd64, %rd58, %rd63;
	st.global.f32 	[%rd64], %f304;
	add.s32 	%r92, %r4, 3;
	mul.wide.u32 	%rd65, %r92, 4;
	add.s64 	%rd66, %rd1, %rd65;
	ld.global.nc.f32 	%f307, [%rd66];
	add.s64 	%rd67, %rd58, %rd65;
	st.global.f32 	[%rd67], %f307;
	ret;

}


// ===== COMPILED SASS (sm_100) =====

	.target	sm_100

	.elftype	@"ET_EXEC"


//--------------------- .note.nv.tkinfo           --------------------------
	.section	.note.nv.tkinfo,"",@"SHT_NOTE"
	.sectionflags	@"SHF_NOTE_NV_TKINFO"
	.tkinfo
        /*0018*/ 	.word	0x00000002
        /*0030*/ 	.string	""
        /*0030*/ 	.string	"ptxas"
        /*0030*/ 	.string	"Cuda compilation tools, release 13.0, V13.0.88"
        /*0030*/ 	.string	"Build cuda_13.0.r13.0/compiler.36424714_0"
        /*0030*/ 	.string	"-arch sm_100 -m 64 "



//--------------------- .note.nv.cuinfo           --------------------------
	.section	.note.nv.cuinfo,"",@"SHT_NOTE"
	.sectionflags	@"SHF_NOTE_NV_CUINFO"
        /*0018*/ 	.short	0x0002
        /*001a*/ 	.short	0x0064
        /*001c*/ 	.short	0x0082
	.zero		2


//--------------------- .nv.info                  --------------------------
	.section	.nv.info,"",@"SHT_CUDA_INFO"
	.align	4


	//----- nvinfo : EIATTR_REGCOUNT
	.align		4
        /*0000*/ 	.byte	0x04, 0x2f
        /*0002*/ 	.short	(.L_1 - .L_0)
	.align		4
.L_0:
        /*0004*/ 	.word	index@(_Z11toneMappingPKfPfffffjjj)
        /*0008*/ 	.word	0x00000020


	//----- nvinfo : EIATTR_FRAME_SIZE
	.align		4
.L_1:
        /*000c*/ 	.byte	0x04, 0x11
        /*000e*/ 	.short	(.L_3 - .L_2)
	.align		4
.L_2:
        /*0010*/ 	.word	index@($__internal_0_$__cuda_sm3x_div_rn_noftz_f32_slowpath)
        /*0014*/ 	.word	0x00000000


	//----- nvinfo : EIATTR_FRAME_SIZE
	.align		4
.L_3:
        /*0018*/ 	.byte	0x04, 0x11
        /*001a*/ 	.short	(.L_5 - .L_4)
	.align		4
.L_4:
        /*001c*/ 	.word	index@(_Z11toneMappingPKfPfffffjjj)
        /*0020*/ 	.word	0x00000000


	//----- nvinfo : EIATTR_MIN_STACK_SIZE
	.align		4
.L_5:
        /*0024*/ 	.byte	0x04, 0x12
        /*0026*/ 	.short	(.L_7 - .L_6)
	.align		4
.L_6:
        /*0028*/ 	.word	index@(_Z11toneMappingPKfPfffffjjj)
        /*002c*/ 	.word	0x00000000
.L_7:


//--------------------- .nv.compat                --------------------------
	.section	.nv.compat,"",@"SHT_CUDA_COMPAT_INFO"
	.align	4
        /*0000*/ 	.byte	0x02, 0x09, 0x00, 0x00, 0x02, 0x02, 0x01, 0x00, 0x02, 0x05, 0x05, 0x00, 0x03, 0x07, 0x01, 0x01
        /*0010*/ 	.byte	0x02, 0x03, 0x00, 0x00, 0x02, 0x06, 0x01, 0x00, 0x04, 0x0b, 0x08, 0x00, 0x01, 0x00, 0x00, 0x00
        /*0020*/ 	.byte	0x00, 0x00, 0x00, 0x00


//--------------------- .nv.info._Z11toneMappingPKfPfffffjjj --------------------------
	.section	.nv.info._Z11toneMappingPKfPfffffjjj,"",@"SHT_CUDA_INFO"
	.sectionflags	@""
	.align	4


	//----- nvinfo : EIATTR_CUDA_API_VERSION
	.align		4
        /*0000*/ 	.byte	0x04, 0x37
        /*0002*/ 	.short	(.L_9 - .L_8)
.L_8:
        /*0004*/ 	.word	0x00000082


	//----- nvinfo : EIATTR_KPARAM_INFO
	.align		4
.L_9:
        /*0008*/ 	.byte	0x04, 0x17
        /*000a*/ 	.short	(.L_11 - .L_10)
.L_10:
        /*000c*/ 	.word	0x00000000
        /*0010*/ 	.short	0x0008
        /*0012*/ 	.short	0x0028
        /*0014*/ 	.byte	0x00, 0xf0, 0x11, 0x00


	//----- nvinfo : EIATTR_KPARAM_INFO
	.align		4
.L_11:
        /*0018*/ 	.byte	0x04, 0x17
        /*001a*/ 	.short	(.L_13 - .L_12)
.L_12:
        /*001c*/ 	.word	0x00000000
        /*0020*/ 	.short	0x0007
        /*0022*/ 	.short	0x0024
        /*0024*/ 	.byte	0x00, 0xf0, 0x11, 0x00


	//----- nvinfo : EIATTR_KPARAM_INFO
	.align		4
.L_13:
        /*0028*/ 	.byte	0x04, 0x17
        /*002a*/ 	.short	(.L_15 - .L_14)
.L_14:
        /*002c*/ 	.word	0x00000000
        /*0030*/ 	.short	0x0006
        /*0032*/ 	.short	0x0020
        /*0034*/ 	.byte	0x00, 0xf0, 0x11, 0x00


	//----- nvinfo : EIATTR_KPARAM_INFO
	.align		4
.L_15:
        /*0038*/ 	.byte	0x04, 0x17
        /*003a*/ 	.short	(.L_17 - .L_16)
.L_16:
        /*003c*/ 	.word	0x00000000
        /*0040*/ 	.short	0x0005
        /*0042*/ 	.short	0x001c
        /*0044*/ 	.byte	0x00, 0xf0, 0x11, 0x00


	//----- nvinfo : EIATTR_KPARAM_INFO
	.align		4
.L_17:
        /*0048*/ 	.byte	0x04, 0x17
        /*004a*/ 	.short	(.L_19 - .L_18)
.L_18:
        /*004c*/ 	.word	0x00000000
        /*0050*/ 	.short	0x0004
        /*0052*/ 	.short	0x0018
        /*0054*/ 	.byte	0x00, 0xf0, 0x11, 0x00


	//----- nvinfo : EIATTR_KPARAM_INFO
	.align		4
.L_19:
        /*0058*/ 	.byte	0x04, 0x17
        /*005a*/ 	.short	(.L_21 - .L_20)
.L_20:
        /*005c*/ 	.word	0x00000000
        /*0060*/ 	.short	0x0003
        /*0062*/ 	.short	0x0014
        /*0064*/ 	.byte	0x00, 0xf0, 0x11, 0x00


	//----- nvinfo : EIATTR_KPARAM_INFO
	.align		4
.L_21:
        /*0068*/ 	.byte	0x04, 0x17
        /*006a*/ 	.short	(.L_23 - .L_22)
.L_22:
        /*006c*/ 	.word	0x00000000
        /*0070*/ 	.short	0x0002
        /*0072*/ 	.short	0x0010
        /*0074*/ 	.byte	0x00, 0xf0, 0x11, 0x00


	//----- nvinfo : EIATTR_KPARAM_INFO
	.align		4
.L_23:
        /*0078*/ 	.byte	0x04, 0x17
        /*007a*/ 	.short	(.L_25 - .L_24)
.L_24:
        /*007c*/ 	.word	0x00000000
        /*0080*/ 	.short	0x0001
        /*0082*/ 	.short	0x0008
        /*0084*/ 	.byte	0x00, 0xf5, 0x21, 0x00


	//----- nvinfo : EIATTR_KPARAM_INFO
	.align		4
.L_25:
        /*0088*/ 	.byte	0x04, 0x17
        /*008a*/ 	.short	(.L_27 - .L_26)
.L_26:
        /*008c*/ 	.word	0x00000000
        /*0090*/ 	.short	0x0000
        /*0092*/ 	.short	0x0000
        /*0094*/ 	.byte	0x00, 0xf5, 0x21, 0x00


	//----- nvinfo : EIATTR_SPARSE_MMA_MASK
	.align		4
.L_27:
        /*0098*/ 	.byte	0x03, 0x50
        /*009a*/ 	.short	0x0000


	//----- nvinfo : EIATTR_MAXREG_COUNT
	.align		4
        /*009c*/ 	.byte	0x03, 0x1b
        /*009e*/ 	.short	0x00ff


	//----- nvinfo : EIATTR_MERCURY_ISA_VERSION
	.align		4
        /*00a0*/ 	.byte	0x03, 0x5f
        /*00a2*/ 	.short	0x0101


	//----- nvinfo : EIATTR_VRC_CTA_INIT_COUNT
	.align		4
        /*00a4*/ 	.byte	0x02, 0x4a
	.zero		1
	.zero		1


	//----- nvinfo : EIATTR_EXIT_INSTR_OFFSETS
	.align		4
        /*00a8*/ 	.byte	0x04, 0x1c
        /*00aa*/ 	.short	(.L_29 - .L_28)


	//   ....[0]....
.L_28:
        /*00ac*/ 	.word	0x00002120


	//----- nvinfo : EIATTR_CRS_STACK_SIZE
	.align		4
.L_29:
        /*00b0*/ 	.byte	0x04, 0x1e
        /*00b2*/ 	.short	(.L_31 - .L_30)
.L_30:
        /*00b4*/ 	.word	0x00000000


	//----- nvinfo : EIATTR_CBANK_PARAM_SIZE
	.align		4
.L_31:
        /*00b8*/ 	.byte	0x03, 0x19
        /*00ba*/ 	.short	0x002c


	//----- nvinfo : EIATTR_PARAM_CBANK
	.align		4
        /*00bc*/ 	.byte	0x04, 0x0a
        /*00be*/ 	.short	(.L_33 - .L_32)
	.align		4
.L_32:
        /*00c0*/ 	.word	index@(.nv.constant0._Z11toneMappingPKfPfffffjjj)
        /*00c4*/ 	.short	0x0380
        /*00c6*/ 	.short	0x002c


	//----- nvinfo : EIATTR_SW_WAR
	.align		4
.L_33:
        /*00c8*/ 	.byte	0x04, 0x36
        /*00ca*/ 	.short	(.L_35 - .L_34)
.L_34:
        /*00cc*/ 	.word	0x00000008
.L_35:


//--------------------- .nv.callgraph             --------------------------
	.section	.nv.callgraph,"",@"SHT_CUDA_CALLGRAPH"
	.align	4
	.sectionentsize	8
	.align		4
        /*0000*/ 	.word	0x00000000
	.align		4
        /*0004*/ 	.word	0xffffffff
	.align		4
        /*0008*/ 	.word	0x00000000
	.align		4
        /*000c*/ 	.word	0xfffffffe
	.align		4
        /*0010*/ 	.word	0x00000000
	.align		4
        /*0014*/ 	.word	0xfffffffd
	.align		4
        /*0018*/ 	.word	0x00000000
	.align		4
        /*001c*/ 	.word	0xfffffffc


//--------------------- .text._Z11toneMappingPKfPfffffjjj --------------------------
	.section	.text._Z11toneMappingPKfPfffffjjj,"ax",@progbits
	.align	128
        .global         _Z11toneMappingPKfPfffffjjj
        .type           _Z11toneMappingPKfPfffffjjj,@function
        .size           _Z11toneMappingPKfPfffffjjj,(.L_x_30 - _Z11toneMappingPKfPfffffjjj)
        .other          _Z11toneMappingPKfPfffffjjj,@"STO_CUDA_ENTRY STV_DEFAULT"
_Z11toneMappingPKfPfffffjjj:
.text._Z11toneMappingPKfPfffffjjj:
[----:B------:R-:W-:Y:S01]  /*0000*/  LDC R1, c[0x0][0x37c] ;  /* 0x0000df00ff017b82 */ /* 0x000fe20000000800 */
[----:B------:R-:W0:Y:S07]  /*0010*/  S2R R0, SR_TID.Y ;  /* 0x0000000000007919 */ /* 0x000e2e0000002200 */
[----:B------:R-:W1:Y:S01]  /*0020*/  LDC R16, c[0x0][0x360] ;  /* 0x0000d800ff107b82 */ /* 0x000e620000000800 */
[----:B------:R-:W2:Y:S01]  /*0030*/  LDCU.64 UR6, c[0x0][0x358] ;  /* 0x00006b00ff0677ac */ /* 0x000ea20008000a00 */
[----:B------:R-:W1:Y:S06]  /*0040*/  S2R R3, SR_TID.X ;  /* 0x0000000000037919 */ /* 0x000e6c0000002100 */
[----:B------:R-:W0:Y:S08]  /*0050*/  S2UR UR5, SR_CTAID.Y ;  /* 0x00000000000579c3 */ /* 0x000e300000002600 */
[----:B------:R-:W0:Y:S08]  /*0060*/  LDC R5, c[0x0][0x364] ;  /* 0x0000d900ff057b82 */ /* 0x000e300000000800 */
[----:B------:R-:W3:Y:S08]  /*0070*/  LDC.64 R14, c[0x0][0x3a0] ;  /* 0x0000e800ff0e7b82 */ /* 0x000ef00000000a00 */
[----:B------:R-:W1:Y:S08]  /*0080*/  S2UR UR4, SR_CTAID.X ;  /* 0x00000000000479c3 */ /* 0x000e700000002500 */
[----:B------:R-:W4:Y:S01]  /*0090*/  LDC.64 R12, c[0x0][0x380] ;  /* 0x0000e000ff0c7b82 */ /* 0x000f220000000a00 */
[----:B0-----:R-:W-:-:S02]  /*00a0*/  IMAD R5, R5, UR5, R0 ;  /* 0x0000000505057c24 */ /* 0x001fc4000f8e0200 */
[----:B---3--:R-:W-:-:S04]  /*00b0*/  IMAD R20, R15, R14, RZ ;  /* 0x0000000e0f147224 */ /* 0x008fc800078e02ff */
[----:B------:R-:W-:Y:S02]  /*00c0*/  IMAD R9, R5, R20, RZ ;  /* 0x0000001405097224 */ /* 0x000fe400078e02ff */
[----:B-1----:R-:W-:Y:S01]  /*00d0*/  IMAD R16, R16, UR4, R3 ;  /* 0x0000000410107c24 */ /* 0x002fe2000f8e0203 */
[----:B------:R-:W0:Y:S03]  /*00e0*/  LDCU UR4, c[0x0][0x3a8] ;  /* 0x00007500ff0477ac */ /* 0x000e260008000800 */
[----:B------:R-:W-:-:S04]  /*00f0*/  IMAD R4, R16, R15, R9 ;  /* 0x0000000f10047224 */ /* 0x000fc800078e0209 */
[C-C-:B----4-:R-:W-:Y:S01]  /*0100*/  IMAD.WIDE.U32 R10, R4.reuse, 0x4, R12.reuse ;  /* 0x00000004040a7825 */ /* 0x150fe200078e000c */
[C---:B------:R-:W-:Y:S02]  /*0110*/  IADD3 R6, PT, PT, R4.reuse, 0x1, RZ ;  /* 0x0000000104067810 */ /* 0x040fe40007ffe0ff */
[----:B------:R-:W-:Y:S02]  /*0120*/  IADD3 R7, PT, PT, R4, 0x2, RZ ;  /* 0x0000000204077810 */ /* 0x000fe40007ffe0ff */
[----:B--2---:R-:W2:Y:S01]  /*0130*/  LDG.E.CONSTANT R2, desc[UR6][R10.64] ;  /* 0x000000060a027981 */ /* 0x004ea2000c1e9900 */
[----:B------:R-:W-:-:S05]  /*0140*/  IMAD.WIDE.U32 R18, R6, 0x4, R12 ;  /* 0x0000000406127825 */ /* 0x000fca00078e000c */
[----:B------:R-:W3:Y:S01]  /*0150*/  LDG.E.CONSTANT R0, desc[UR6][R18.64] ;  /* 0x0000000612007981 */ /* 0x000ee2000c1e9900 */
[----:B------:R-:W-:-:S05]  /*0160*/  IMAD.WIDE.U32 R22, R7, 0x4, R12 ;  /* 0x0000000407167825 */ /* 0x000fca00078e000c */
[----:B------:R-:W4:Y:S01]  /*0170*/  LDG.E.CONSTANT R3, desc[UR6][R22.64] ;  /* 0x0000000616037981 */ /* 0x000f22000c1e9900 */
[----:B------:R-:W-:Y:S02]  /*0180*/  ISETP.NE.AND P0, PT, R5, RZ, PT ;  /* 0x000000ff0500720c */ /* 0x000fe40003f05270 */
[----:B------:R-:W-:Y:S02]  /*0190*/  IADD3 R21, PT, PT, R14, -0x1, RZ ;  /* 0xffffffff0e157810 */ /* 0x000fe40007ffe0ff */
[----:B------:R-:W-:Y:S01]  /*01a0*/  ISETP.EQ.OR P0, PT, R16, RZ, !P0 ;  /* 0x000000ff1000720c */ /* 0x000fe20004702670 */
[----:B0-----:R-:W-:-:S03]  /*01b0*/  UIADD3 UR4, UPT, UPT, UR4, -0x1, URZ ;  /* 0xffffffff04047890 */ /* 0x001fc6000fffe0ff */
[----:B------:R-:W-:-:S04]  /*01c0*/  ISETP.EQ.OR P0, PT, R16, R21, P0 ;  /* 0x000000151000720c */ /* 0x000fc80000702670 */
[----:B------:R-:W-:Y:S01]  /*01d0*/  ISETP.EQ.OR P0, PT, R5, UR4, P0 ;  /* 0x0000000405007c0c */ /* 0x000fe20008702670 */
[----:B------:R-:W-:Y:S01]  /*01e0*/  BSSY.RECONVERGENT B0, `(.L_x_0) ;  /* 0x0000070000007945 */ /* 0x000fe20003800200 */
[----:B---3--:R-:W-:-:S04]  /*01f0*/  FMUL R17, R0, 0.71520000696182250977 ;  /* 0x3f37175900117820 */ /* 0x008fc80000400000 */
[----:B--2---:R-:W-:-:S04]  /*0200*/  FFMA R8, R2, 0.21259999275207519531, R17 ;  /* 0x3e59b3d002087823 */ /* 0x004fc80000000011 */
[----:B----4-:R-:W-:-:S05]  /*0210*/  FFMA R5, R3, 0.072200000286102294922, R8 ;  /* 0x3d93dd9803057823 */ /* 0x010fca0000000008 */
[----:B------:R-:W-:Y:S01]  /*0220*/  MOV R10, R5 ;  /* 0x00000005000a7202 */ /* 0x000fe20000000f00 */
[----:B------:R-:W-:Y:S06]  /*0230*/  @P0 BRA `(.L_x_1) ;  /* 0x0000000400a80947 */ /* 0x000fec0003800000 */
[----:B------:R-:W-:Y:S01]  /*0240*/  IMAD R14, R16, R15, -R15 ;  /* 0x0000000f100e7224 */ /* 0x000fe200078e0a0f */
[----:B------:R-:W-:-:S04]  /*0250*/  IADD3 R11, PT, PT, -R20, R9, RZ ;  /* 0x00000009140b7210 */ /* 0x000fc80007ffe1ff */
[----:B------:R-:W-:Y:S01]  /*0260*/  IADD3 R17, PT, PT, R11, R14, RZ ;  /* 0x0000000e0b117210 */ /* 0x000fe20007ffe0ff */
[----:B------:R-:W-:-:S03]  /*0270*/  IMAD R16, R16, R15, R11 ;  /* 0x0000000f10107224 */ /* 0x000fc600078e020b */
[----:B------:R-:W-:-:S04]  /*0280*/  IADD3 R25, PT, PT, R17, 0x1, RZ ;  /* 0x0000000111197810 */ /* 0x000fc80007ffe0ff */
[C---:B------:R-:W-:Y:S01]  /*0290*/  IADD3 R21, PT, PT, R25.reuse, R15, RZ ;  /* 0x0000000f19157210 */ /* 0x040fe20007ffe0ff */
[----:B------:R-:W-:Y:S01]  /*02a0*/  IMAD.WIDE.U32 R28, R25, 0x4, R12 ;  /* 0x00000004191c7825 */ /* 0x000fe200078e000c */
[----:B------:R-:W-:-:S03]  /*02b0*/  IADD3 R8, PT, PT, R17, 0x2, RZ ;  /* 0x0000000211087810 */ /* 0x000fc60007ffe0ff */
[--C-:B------:R-:W-:Y:S01]  /*02c0*/  IMAD.WIDE.U32 R22, R17, 0x4, R12.reuse ;  /* 0x0000000411167825 */ /* 0x100fe200078e000c */
[C---:B------:R-:W-:Y:S01]  /*02d0*/  IADD3 R17, PT, PT, R21.reuse, 0x1, RZ ;  /* 0x0000000115117810 */ /* 0x040fe20007ffe0ff */
[----:B------:R-:W2:Y:S02]  /*02e0*/  LDG.E.CONSTANT R28, desc[UR6][R28.64] ;  /* 0x000000061c1c7981 */ /* 0x000ea4000c1e9900 */
[C-C-:B------:R-:W-:Y:S01]  /*02f0*/  IMAD.WIDE.U32 R18, R21.reuse, 0x4, R12.reuse ;  /* 0x0000000415127825 */ /* 0x140fe200078e000c */
[-C--:B------:R-:W-:Y:S01]  /*0300*/  IADD3 R21, PT, PT, R21, R15.reuse, RZ ;  /* 0x0000000f15157210 */ /* 0x080fe20007ffe0ff */
[----:B------:R0:W3:Y:S02]  /*0310*/  LDG.E.CONSTANT R27, desc[UR6][R22.64] ;  /* 0x00000006161b7981 */ /* 0x0000e4000c1e9900 */
[C---:B------:R-:W-:Y:S02]  /*0320*/  IMAD.WIDE.U32 R10, R16.reuse, 0x4, R12 ;  /* 0x00000004100a7825 */ /* 0x040fe400078e000c */
[----:B------:R1:W4:Y:S01]  /*0330*/  LDG.E.CONSTANT R26, desc[UR6][R18.64] ;  /* 0x00000006121a7981 */ /* 0x000322000c1e9900 */
[----:B------:R-:W-:-:S03]  /*0340*/  IADD3 R16, PT, PT, R16, R15, RZ ;  /* 0x0000000f10107210 */ /* 0x000fc60007ffe0ff */
[----:B------:R5:W4:Y:S01]  /*0350*/  LDG.E.CONSTANT R29, desc[UR6][R10.64] ;  /* 0x000000060a1d7981 */ /* 0x000b22000c1e9900 */
[----:B0-----:R-:W-:-:S04]  /*0360*/  IMAD.WIDE.U32 R22, R8, 0x4, R12 ;  /* 0x0000000408167825 */ /* 0x001fc800078e000c */
[--C-:B-1----:R-:W-:Y:S01]  /*0370*/  IMAD.WIDE.U32 R18, R21, 0x4, R12.reuse ;  /* 0x0000000415127825 */ /* 0x102fe200078e000c */
[----:B------:R0:W4:Y:S03]  /*0380*/  LDG.E.CONSTANT R8, desc[UR6][R22.64] ;  /* 0x0000000616087981 */ /* 0x000126000c1e9900 */
[----:B-----5:R-:W-:Y:S01]  /*0390*/  IMAD.WIDE.U32 R10, R17, 0x4, R12 ;  /* 0x00000004110a7825 */ /* 0x020fe200078e000c */
[----:B------:R1:W5:Y:S01]  /*03a0*/  LDG.E.CONSTANT R24, desc[UR6][R18.64] ;  /* 0x0000000612187981 */ /* 0x000362000c1e9900 */
[----:B------:R-:W-:-:S03]  /*03b0*/  IADD3 R25, PT, PT, R20, R25, RZ ;  /* 0x0000001914197210 */ /* 0x000fc60007ffe0ff */
[----:B------:R1:W5:Y:S01]  /*03c0*/  LDG.E.CONSTANT R17, desc[UR6][R10.64] ;  /* 0x000000060a117981 */ /* 0x000362000c1e9900 */
[----:B0-----:R-:W-:Y:S01]  /*03d0*/  IMAD.WIDE.U32 R22, R16, 0x4, R12 ;  /* 0x0000000410167825 */ /* 0x001fe200078e000c */
[----:B-1----:R-:W-:-:S04]  /*03e0*/  IADD3 R18, PT, PT, R21, 0x1, RZ ;  /* 0x0000000115127810 */ /* 0x002fc80007ffe0ff */
[----:B------:R0:W5:Y:S01]  /*03f0*/  LDG.E.CONSTANT R16, desc[UR6][R22.64] ;  /* 0x0000000616107981 */ /* 0x000162000c1e9900 */
[----:B------:R-:W-:Y:S01]  /*0400*/  IMAD.WIDE.U32 R10, R18, 0x4, R12 ;  /* 0x00000004120a7825 */ /* 0x000fe200078e000c */
[----:B------:R-:W-:-:S04]  /*0410*/  IADD3 R19, PT, PT, R9, R14, RZ ;  /* 0x0000000e09137210 */ /* 0x000fc80007ffe0ff */
[----:B------:R1:W5:Y:S01]  /*0420*/  LDG.E.CONSTANT R9, desc[UR6][R10.64] ;  /* 0x000000060a097981 */ /* 0x000362000c1e9900 */
[----:B0-----:R-:W-:-:S05]  /*0430*/  IMAD.WIDE.U32 R22, R19, 0x4, R12 ;  /* 0x0000000413167825 */ /* 0x001fca00078e000c */
[----:B------:R-:W5:Y:S01]  /*0440*/  LDG.E.CONSTANT R14, desc[UR6][R22.64] ;  /* 0x00000006160e7981 */ /* 0x000f62000c1e9900 */
[----:B-1----:R-:W-:-:S05]  /*0450*/  IMAD.WIDE.U32 R10, R25, 0x4, R12 ;  /* 0x00000004190a7825 */ /* 0x002fca00078e000c */
[----:B------:R0:W5:Y:S01]  /*0460*/  LDG.E.CONSTANT R18, desc[UR6][R10.64] ;  /* 0x000000060a127981 */ /* 0x000162000c1e9900 */
[----:B------:R-:W-:Y:S01]  /*0470*/  IADD3 R21, PT, PT, R20, R21, RZ ;  /* 0x0000001514157210 */ /* 0x000fe20007ffe0ff */
[----:B--2---:R-:W-:-:S04]  /*0480*/  FMUL R28, R28, 0.71520000696182250977 ;  /* 0x3f3717591c1c7820 */ /* 0x004fc80000400000 */
[----:B---3--:R-:W-:Y:S01]  /*0490*/  FFMA R27, R27, 0.21259999275207519531, R28 ;  /* 0x3e59b3d01b1b7823 */ /* 0x008fe2000000001c */
[----:B------:R-:W-:Y:S01]  /*04a0*/  IADD3 R28, PT, PT, R20, R19, RZ ;  /* 0x00000013141c7210 */ /* 0x000fe20007ffe0ff */
[----:B----4-:R-:W-:Y:S01]  /*04b0*/  FMUL R26, R26, 0.71520000696182250977 ;  /* 0x3f3717591a1a7820 */ /* 0x010fe20000400000 */
[----:B------:R-:W-:Y:S02]  /*04c0*/  IADD3 R20, PT, PT, R20, R25, RZ ;  /* 0x0000001914147210 */ /* 0x000fe40007ffe0ff */
[----:B------:R-:W-:Y:S01]  /*04d0*/  IADD3 R25, PT, PT, R25, 0x1, RZ ;  /* 0x0000000119197810 */ /* 0x000fe20007ffe0ff */
[----:B------:R-:W-:Y:S01]  /*04e0*/  FFMA R26, R29, 0.21259999275207519531, R26 ;  /* 0x3e59b3d01d1a7823 */ /* 0x000fe2000000001a */
[----:B------:R-:W-:Y:S02]  /*04f0*/  IADD3 R19, PT, PT, R28, R15, RZ ;  /* 0x0000000f1c137210 */ /* 0x000fe40007ffe0ff */
[----:B------:R-:W-:Y:S01]  /*0500*/  IADD3 R29, PT, PT, R20, 0x1, RZ ;  /* 0x00000001141d7810 */ /* 0x000fe20007ffe0ff */
[----:B------:R-:W-:Y:S01]  /*0510*/  FFMA R8, R8, 0.072200000286102294922, R27 ;  /* 0x3d93dd9808087823 */ /* 0x000fe2000000001b */
[----:B-----5:R-:W-:Y:S01]  /*0520*/  FMUL R27, R24, 0.71520000696182250977 ;  /* 0x3f371759181b7820 */ /* 0x020fe20000400000 */
[----:B------:R-:W-:-:S04]  /*0530*/  IMAD.WIDE.U32 R24, R25, 0x4, R12 ;  /* 0x0000000419187825 */ /* 0x000fc800078e000c */
[----:B------:R-:W-:Y:S01]  /*0540*/  FFMA R17, R17, 0.072200000286102294922, R26 ;  /* 0x3d93dd9811117823 */ /* 0x000fe2000000001a */
[----:B0-----:R-:W-:Y:S01]  /*0550*/  IMAD.WIDE.U32 R10, R19, 0x4, R12 ;  /* 0x00000004130a7825 */ /* 0x001fe200078e000c */
[----:B------:R0:W2:Y:S03]  /*0560*/  LDG.E.CONSTANT R24, desc[UR6][R24.64] ;  /* 0x0000000618187981 */ /* 0x0000a6000c1e9900 */
[----:B------:R-:W-:Y:S01]  /*0570*/  FADD R8, R8, R17 ;  /* 0x0000001108087221 */ /* 0x000fe20000000000 */
[----:B------:R-:W-:-:S04]  /*0580*/  IMAD.WIDE.U32 R22, R28, 0x4, R12 ;  /* 0x000000041c167825 */ /* 0x000fc800078e000c */
[----:B------:R-:W-:Y:S01]  /*0590*/  FFMA R26, R16, 0.21259999275207519531, R27 ;  /* 0x3e59b3d0101a7823 */ /* 0x000fe2000000001b */
[-C--:B------:R-:W-:Y:S01]  /*05a0*/  IADD3 R27, PT, PT, R4, R15.reuse, RZ ;  /* 0x0000000f041b7210 */ /* 0x080fe20007ffe0ff */
[--C-:B------:R-:W-:Y:S01]  /*05b0*/  IMAD.WIDE.U32 R28, R29, 0x4, R12.reuse ;  /* 0x000000041d1c7825 */ /* 0x100fe200078e000c */
[----:B------:R-:W3:Y:S03]  /*05c0*/  LDG.E.CONSTANT R10, desc[UR6][R10.64] ;  /* 0x000000060a0a7981 */ /* 0x000ee6000c1e9900 */
[C---:B------:R-:W-:Y:S01]  /*05d0*/  IMAD.WIDE.U32 R16, R20.reuse, 0x4, R12 ;  /* 0x0000000414107825 */ /* 0x040fe200078e000c */
[-C--:B------:R-:W-:Y:S01]  /*05e0*/  IADD3 R20, PT, PT, R20, R15.reuse, RZ ;  /* 0x0000000f14147210 */ /* 0x080fe20007ffe0ff */
[----:B------:R-:W4:Y:S02]  /*05f0*/  LDG.E.CONSTANT R23, desc[UR6][R22.64] ;  /* 0x0000000616177981 */ /* 0x000f24000c1e9900 */
[----:B0-----:R-:W-:Y:S01]  /*0600*/  FFMA R25, R9, 0.072200000286102294922, R26 ;  /* 0x3d93dd9809197823 */ /* 0x001fe2000000001a */
[----:B------:R-:W-:Y:S01]  /*0610*/  IMAD.WIDE.U32 R26, R27, 0x4, R12 ;  /* 0x000000041b1a7825 */ /* 0x000fe200078e000c */
[-C--:B------:R-:W-:Y:S01]  /*0620*/  IADD3 R19, PT, PT, R19, R15.reuse, RZ ;  /* 0x0000000f13137210 */ /* 0x080fe20007ffe0ff */
[----:B------:R0:W5:Y:S04]  /*0630*/  LDG.E.CONSTANT R11, desc[UR6][R28.64] ;  /* 0x000000061c0b7981 */ /* 0x000168000c1e9900 */
[----:B------:R1:W3:Y:S04]  /*0640*/  LDG.E.CONSTANT R26, desc[UR6][R26.64] ;  /* 0x000000061a1a7981 */ /* 0x0002e8000c1e9900 */
[----:B------:R1:W4:Y:S01]  /*0650*/  LDG.E.CONSTANT R22, desc[UR6][R16.64] ;  /* 0x0000000610167981 */ /* 0x000322000c1e9900 */
[----:B0-----:R-:W-:Y:S01]  /*0660*/  IADD3 R29, PT, PT, R20, R15, RZ ;  /* 0x0000000f141d7210 */ /* 0x001fe20007ffe0ff */
[----:B------:R-:W-:-:S04]  /*0670*/  FMUL R15, R18, 0.71520000696182250977 ;  /* 0x3f371759120f7820 */ /* 0x000fc80000400000 */
[----:B-1----:R-:W-:Y:S01]  /*0680*/  FFMA R27, R14, 0.21259999275207519531, R15 ;  /* 0x3e59b3d00e1b7823 */ /* 0x002fe2000000000f */
[C---:B------:R-:W-:Y:S01]  /*0690*/  IMAD.WIDE.U32 R14, R21.reuse, 0x4, R12 ;  /* 0x00000004150e7825 */ /* 0x040fe200078e000c */
[----:B------:R-:W-:-:S03]  /*06a0*/  IADD3 R21, PT, PT, R21, 0x1, RZ ;  /* 0x0000000115157810 */ /* 0x000fc60007ffe0ff */
[C-C-:B------:R-:W-:Y:S01]  /*06b0*/  IMAD.WIDE.U32 R16, R20.reuse, 0x4, R12.reuse ;  /* 0x0000000414107825 */ /* 0x140fe200078e000c */
[----:B------:R-:W-:Y:S01]  /*06c0*/  IADD3 R20, PT, PT, R20, 0x1, RZ ;  /* 0x0000000114147810 */ /* 0x000fe20007ffe0ff */
[----:B------:R0:W5:Y:S04]  /*06d0*/  LDG.E.CONSTANT R28, desc[UR6][R14.64] ;  /* 0x000000060e1c7981 */ /* 0x000168000c1e9900 */
[----:B------:R1:W3:Y:S01]  /*06e0*/  LDG.E.CONSTANT R9, desc[UR6][R16.64] ;  /* 0x0000000610097981 */ /* 0x0002e2000c1e9900 */
[----:B------:R-:W-:-:S04]  /*06f0*/  IMAD.WIDE.U32 R18, R19, 0x4, R12 ;  /* 0x0000000413127825 */ /* 0x000fc800078e000c */
[--C-:B0-----:R-:W-:Y:S02]  /*0700*/  IMAD.WIDE.U32 R14, R29, 0x4, R12.reuse ;  /* 0x000000041d0e7825 */ /* 0x101fe400078e000c */
[----:B------:R-:W3:Y:S02]  /*0710*/  LDG.E.CONSTANT R18, desc[UR6][R18.64] ;  /* 0x0000000612127981 */ /* 0x000ee4000c1e9900 */
[----:B-1----:R-:W-:-:S04]  /*0720*/  IMAD.WIDE.U32 R16, R20, 0x4, R12 ;  /* 0x0000000414107825 */ /* 0x002fc800078e000c */
[----:B------:R-:W-:Y:S02]  /*0730*/  IMAD.WIDE.U32 R20, R21, 0x4, R12 ;  /* 0x0000000415147825 */ /* 0x000fe400078e000c */
[----:B------:R0:W3:Y:S04]  /*0740*/  LDG.E.CONSTANT R16, desc[UR6][R16.64] ;  /* 0x0000000610107981 */ /* 0x0000e8000c1e9900 */
[----:B------:R-:W3:Y:S01]  /*0750*/  LDG.E.CONSTANT R20, desc[UR6][R20.64] ;  /* 0x0000000614147981 */ /* 0x000ee2000c1e9900 */
[----:B0-----:R-:W-:-:S03]  /*0760*/  IADD3 R17, PT, PT, R29, 0x1, RZ ;  /* 0x000000011d117810 */ /* 0x001fc60007ffe0ff */
[----:B------:R-:W3:Y:S02]  /*0770*/  LDG.E.CONSTANT R29, desc[UR6][R14.64] ;  /* 0x000000060e1d7981 */ /* 0x000ee4000c1e9900 */
[----:B------:R-:W-:-:S06]  /*0780*/  IMAD.WIDE.U32 R12, R17, 0x4, R12 ;  /* 0x00000004110c7825 */ /* 0x000fcc00078e000c */
[----:B------:R-:W3:Y:S01]  /*0790*/  LDG.E.CONSTANT R12, desc[UR6][R12.64] ;  /* 0x000000060c0c7981 */ /* 0x000ee2000c1e9900 */
[----:B------:R-:W-:Y:S01]  /*07a0*/  FADD R25, R25, R8 ;  /* 0x0000000819197221 */ /* 0x000fe20000000000 */
[----:B--2---:R-:W-:-:S04]  /*07b0*/  FFMA R24, R24, 0.072200000286102294922, R27 ;  /* 0x3d93dd9818187823 */ /* 0x004fc8000000001b */
[----:B------:R-:W-:Y:S01]  /*07c0*/  FADD R24, R24, R25 ;  /* 0x0000001918187221 */ /* 0x000fe20000000000 */
[----:B----4-:R-:W-:-:S04]  /*07d0*/  FMUL R22, R22, 0.71520000696182250977 ;  /* 0x3f37175916167820 */ /* 0x010fc80000400000 */
[----:B------:R-:W-:Y:S01]  /*07e0*/  FFMA R22, R23, 0.21259999275207519531, R22 ;  /* 0x3e59b3d017167823 */ /* 0x000fe20000000016 */
[----:B-----5:R-:W-:-:S04]  /*07f0*/  FMUL R28, R28, 0.71520000696182250977 ;  /* 0x3f3717591c1c7820 */ /* 0x020fc80000400000 */
[----:B---3--:R-:W-:Y:S01]  /*0800*/  FFMA R17, R26, 0.21259999275207519531, R28 ;  /* 0x3e59b3d01a117823 */ /* 0x008fe2000000001c */
[----:B------:R-:W-:Y:S01]  /*0810*/  FMUL R9, R9, 0.71520000696182250977 ;  /* 0x3f37175909097820 */ /* 0x000fe20000400000 */
[----:B------:R-:W-:-:S03]  /*0820*/  FFMA R11, R11, 0.072200000286102294922, R22 ;  /* 0x3d93dd980b0b7823 */ /* 0x000fc60000000016 */
[----:B------:R-:W-:Y:S01]  /*0830*/  FFMA R9, R10, 0.21259999275207519531, R9 ;  /* 0x3e59b3d00a097823 */ /* 0x000fe20000000009 */
[----:B------:R-:W-:-:S04]  /*0840*/  FFMA R17, R20, 0.072200000286102294922, R17 ;  /* 0x3d93dd9814117823 */ /* 0x000fc80000000011 */
[----:B------:R-:W-:Y:S01]  /*0850*/  FADD R24, R17, R24 ;  /* 0x0000001811187221 */ /* 0x000fe20000000000 */
[----:B------:R-:W-:Y:S01]  /*0860*/  FMUL R29, R29, 0.71520000696182250977 ;  /* 0x3f3717591d1d7820 */ /* 0x000fe20000400000 */
[----:B------:R-:W-:Y:S02]  /*0870*/  FFMA R9, R16, 0.072200000286102294922, R9 ;  /* 0x3d93dd9810097823 */ /* 0x000fe40000000009 */
[----:B------:R-:W-:Y:S01]  /*0880*/  FADD R24, R11, R24 ;  /* 0x000000180b187221 */ /* 0x000fe20000000000 */
[----:B------:R-:W-:-:S03]  /*0890*/  FFMA R29, R18, 0.21259999275207519531, R29 ;  /* 0x3e59b3d0121d7823 */ /* 0x000fc6000000001d */
[----:B------:R-:W-:Y:S01]  /*08a0*/  FADD R9, R9, R24 ;  /* 0x0000001809097221 */ /* 0x000fe20000000000 */
[----:B------:R-:W-:-:S04]  /*08b0*/  FFMA R12, R12, 0.072200000286102294922, R29 ;  /* 0x3d93dd980c0c7823 */ /* 0x000fc8000000001d */
[----:B------:R-:W-:-:S04]  /*08c0*/  FADD R9, R12, R9 ;  /* 0x000000090c097221 */ /* 0x000fc80000000000 */
[----:B------:R-:W-:-:S07]  /*08d0*/  FMUL R10, R9, 0.125 ;  /* 0x3e000000090a7820 */ /* 0x000fce0000400000 */
.L_x_1:
[----:B------:R-:W-:Y:S05]  /*08e0*/  BSYNC.RECONVERGENT B0 ;  /* 0x0000000000007941 */ /* 0x000fea0003800200 */
.L_x_0:
[----:B------:R-:W0:Y:S01]  /*08f0*/  MUFU.RCP R8, R5 ;  /* 0x0000000500087308 */ /* 0x000e220000001000 */
[----:B------:R-:W1:Y:S01]  /*0900*/  LDC R11, c[0x0][0x398] ;  /* 0x0000e600ff0b7b82 */ /* 0x000e620000000800 */
[----:B------:R-:W1:Y:S01]  /*0910*/  LDCU UR4, c[0x0][0x390] ;  /* 0x00007200ff0477ac */ /* 0x000e620008000800 */
[----:B------:R-:W-:Y:S05]  /*0920*/  BSSY.RECONVERGENT B0, `(.L_x_2) ;  /* 0x000000d000007945 */ /* 0x000fea0003800200 */
[----:B------:R-:W2:Y:S01]  /*0930*/  FCHK P0, R10, R5 ;  /* 0x000000050a007302 */ /* 0x000ea20000000000 */
[----:B0-----:R-:W-:-:S04]  /*0940*/  FFMA R9, -R5, R8, 1 ;  /* 0x3f80000005097423 */ /* 0x001fc80000000108 */
[----:B------:R-:W-:-:S04]  /*0950*/  FFMA R8, R8, R9, R8 ;  /* 0x0000000908087223 */ /* 0x000fc80000000008 */
[----:B------:R-:W-:Y:S01]  /*0960*/  FFMA R9, R8, R10, RZ ;  /* 0x0000000a08097223 */ /* 0x000fe200000000ff */
[----:B-1----:R-:W-:-:S03]  /*0970*/  FMUL R11, R11, UR4 ;  /* 0x000000040b0b7c20 */ /* 0x002fc60008400000 */
[----:B------:R-:W-:-:S04]  /*0980*/  FFMA R12, -R5, R9, R10 ;  /* 0x00000009050c7223 */ /* 0x000fc8000000010a */
[----:B------:R-:W-:Y:S01]  /*0990*/  FFMA R8, R8, R12, R9 ;  /* 0x0000000c08087223 */ /* 0x000fe20000000009 */
[----:B--2---:R-:W-:Y:S06]  /*09a0*/  @!P0 BRA `(.L_x_3) ;  /* 0x0000000000108947 */ /* 0x004fec0003800000 */
[----:B------:R-:W-:Y:S02]  /*09b0*/  MOV R8, R10 ;  /* 0x0000000a00087202 */ /* 0x000fe40000000f00 */
[----:B------:R-:W-:-:S07]  /*09c0*/  MOV R12, 0x9e0 ;  /* 0x000009e0000c7802 */ /* 0x000fce0000000f00 */
[----:B------:R-:W-:Y:S05]  /*09d0*/  CALL.REL.NOINC `($__internal_0_$__cuda_sm3x_div_rn_noftz_f32_slowpath) ;  /* 0x0000001400d47944 */ /* 0x000fea0003c00000 */
[----:B------:R-:W-:-:S07]  /*09e0*/  MOV R8, R13 ;  /* 0x0000000d00087202 */ /* 0x000fce0000000f00 */
.L_x_3:
[----:B------:R-:W-:Y:S05]  /*09f0*/  BSYNC.RECONVERGENT B0 ;  /* 0x0000000000007941 */ /* 0x000fea0003800200 */
.L_x_2:
[----:B------:R-:W0:Y:S01]  /*0a00*/  LDCU UR4, c[0x0][0x39c] ;  /* 0x00007380ff0477ac */ /* 0x000e220008000800 */
[----:B------:R-:W-:Y:S01]  /*0a10*/  HFMA2 R15, -RZ, RZ, 1.5048828125, 33.21875 ;  /* 0x3e055027ff0f7431 */ /* 0x000fe200000001ff */
[----:B------:R-:W1:Y:S01]  /*0a20*/  MUFU.RCP R16, R5 ;  /* 0x0000000500107308 */ /* 0x000e620000001000 */
[----:B------:R-:W-:Y:S01]  /*0a30*/  BSSY.RECONVERGENT B0, `(.L_x_4) ;  /* 0x0000028000007945 */ /* 0x000fe20003800200 */
[----:B0-----:R-:W-:-:S05]  /*0a40*/  FADD R8, R8, UR4 ;  /* 0x0000000408087e21 */ /* 0x001fca0008000000 */
[----:B------:R-:W-:-:S13]  /*0a50*/  FSETP.GEU.AND P0, PT, R8, 1.175494350822287508e-38, PT ;  /* 0x008000000800780b */ /* 0x000fda0003f0e000 */
[----:B------:R-:W-:-:S05]  /*0a60*/  @!P0 FMUL R8, R8, 8388608 ;  /* 0x4b00000008088820 */ /* 0x000fca0000400000 */
[----:B------:R-:W-:-:S04]  /*0a70*/  IADD3 R9, PT, PT, R8, -0x3f2aaaab, RZ ;  /* 0xc0d5555508097810 */ /* 0x000fc80007ffe0ff */
[----:B------:R-:W-:-:S04]  /*0a80*/  LOP3.LUT R13, R9, 0xff800000, RZ, 0xc0, !PT ;  /* 0xff800000090d7812 */ /* 0x000fc800078ec0ff */
[-C--:B------:R-:W-:Y:S02]  /*0a90*/  IADD3 R9, PT, PT, R8, -R13.reuse, RZ ;  /* 0x8000000d08097210 */ /* 0x080fe40007ffe0ff */
[----:B------:R-:W-:Y:S02]  /*0aa0*/  I2FP.F32.S32 R12, R13 ;  /* 0x0000000d000c7245 */ /* 0x000fe40000201400 */
[----:B------:R-:W-:Y:S01]  /*0ab0*/  MOV R13, 0x7f800000 ;  /* 0x7f800000000d7802 */ /* 0x000fe20000000f00 */
[----:B------:R-:W-:-:S04]  /*0ac0*/  FADD R14, R9, -1 ;  /* 0xbf800000090e7421 */ /* 0x000fc80000000000 */
[----:B------:R-:W-:-:S04]  /*0ad0*/  FFMA R9, R14, -R15, 0.14084610342979431152 ;  /* 0x3e1039f60e097423 */ /* 0x000fc8000000080f */
[----:B------:R-:W-:-:S04]  /*0ae0*/  FFMA R9, R14, R9, -0.12148627638816833496 ;  /* 0xbdf8cdcc0e097423 */ /* 0x000fc80000000009 */
[----:B------:R-:W-:-:S04]  /*0af0*/  FFMA R9, R14, R9, 0.13980610668659210205 ;  /* 0x3e0f29550e097423 */ /* 0x000fc80000000009 */
[----:B------:R-:W-:-:S04]  /*0b00*/  FFMA R9, R14, R9, -0.16684235632419586182 ;  /* 0xbe2ad8b90e097423 */ /* 0x000fc80000000009 */
[----:B------:R-:W-:-:S04]  /*0b10*/  FFMA R9, R14, R9, 0.20012299716472625732 ;  /* 0x3e4ced0b0e097423 */ /* 0x000fc80000000009 */
[----:B------:R-:W-:-:S04]  /*0b20*/  FFMA R9, R14, R9, -0.24999669194221496582 ;  /* 0xbe7fff220e097423 */ /* 0x000fc80000000009 */
[----:B------:R-:W-:-:S04]  /*0b30*/  FFMA R9, R14, R9, 0.33333182334899902344 ;  /* 0x3eaaaa780e097423 */ /* 0x000fc80000000009 */
[----:B------:R-:W-:Y:S01]  /*0b40*/  FFMA R15, R14, R9, -0.5 ;  /* 0xbf0000000e0f7423 */ /* 0x000fe20000000009 */
[----:B------:R-:W-:Y:S02]  /*0b50*/  FSEL R9, RZ, -23, P0 ;  /* 0xc1b80000ff097808 */ /* 0x000fe40000000000 */
[----:B------:R-:W-:Y:S01]  /*0b60*/  ISETP.GT.U32.AND P0, PT, R8, 0x7f7fffff, PT ;  /* 0x7f7fffff0800780c */ /* 0x000fe20003f04070 */
[----:B------:R-:W-:Y:S02]  /*0b70*/  FMUL R15, R14, R15 ;  /* 0x0000000f0e0f7220 */ /* 0x000fe40000400000 */
[----:B------:R-:W-:Y:S02]  /*0b80*/  FFMA R9, R12, 1.1920928955078125e-07, R9 ;  /* 0x340000000c097823 */ /* 0x000fe40000000009 */
[----:B------:R-:W-:Y:S01]  /*0b90*/  FFMA R14, R14, R15, R14 ;  /* 0x0000000f0e0e7223 */ /* 0x000fe2000000000e */
[----:B-1----:R-:W-:-:S03]  /*0ba0*/  FFMA R15, -R5, R16, 1 ;  /* 0x3f800000050f7423 */ /* 0x002fc60000000110 */
[----:B------:R-:W-:Y:S01]  /*0bb0*/  FFMA R9, R9, 0.69314718246459960938, R14 ;  /* 0x3f31721809097823 */ /* 0x000fe2000000000e */
[----:B------:R-:W-:-:S03]  /*0bc0*/  FFMA R15, R16, R15, R16 ;  /* 0x0000000f100f7223 */ /* 0x000fc60000000010 */
[C---:B------:R-:W-:Y:S01]  /*0bd0*/  @P0 FFMA R9, R8.reuse, R13, +INF ;  /* 0x7f80000008090423 */ /* 0x040fe2000000000d */
[----:B------:R-:W-:Y:S01]  /*0be0*/  FSETP.NEU.AND P0, PT, R8, RZ, PT ;  /* 0x000000ff0800720b */ /* 0x000fe20003f0d000 */
[----:B------:R-:W-:-:S03]  /*0bf0*/  FFMA R12, R2, R15, RZ ;  /* 0x0000000f020c7223 */ /* 0x000fc600000000ff */
[----:B------:R-:W-:Y:S01]  /*0c00*/  FSEL R8, R9, -INF , P0 ;  /* 0xff80000009087808 */ /* 0x000fe20000000000 */
[----:B------:R-:W-:-:S04]  /*0c10*/  FFMA R9, -R5, R12, R2 ;  /* 0x0000000c05097223 */ /* 0x000fc80000000102 */
[----:B------:R-:W-:Y:S01]  /*0c20*/  FFMA R10, R8, R10, R11 ;  /* 0x0000000a080a7223 */ /* 0x000fe2000000000b */
[----:B------:R-:W-:Y:S02]  /*0c30*/  FFMA R8, R15, R9, R12 ;  /* 0x000000090f087223 */ /* 0x000fe4000000000c */
[----:B------:R-:W0:Y:S01]  /*0c40*/  FCHK P0, R2, R5 ;  /* 0x0000000502007302 */ /* 0x000e220000000000 */
[----:B------:R-:W-:Y:S01]  /*0c50*/  FADD R10, R5, R10 ;  /* 0x0000000a050a7221 */ /* 0x000fe20000000000 */
[----:B0-----:R-:W-:Y:S06]  /*0c60*/  @!P0 BRA `(.L_x_5) ;  /* 0x0000000000108947 */ /* 0x001fec0003800000 */
[----:B------:R-:W-:Y:S02]  /*0c70*/  MOV R8, R2 ;  /* 0x0000000200087202 */ /* 0x000fe40000000f00 */
[----:B------:R-:W-:-:S07]  /*0c80*/  MOV R12, 0xca0 ;  /* 0x00000ca0000c7802 */ /* 0x000fce0000000f00 */
[----:B------:R-:W-:Y:S05]  /*0c90*/  CALL.REL.NOINC `($__internal_0_$__cuda_sm3x_div_rn_noftz_f32_slowpath) ;  /* 0x0000001400247944 */ /* 0x000fea0003c00000 */
[----:B------:R-:W-:-:S07]  /*0ca0*/  MOV R8, R13 ;  /* 0x0000000d00087202 */ /* 0x000fce0000000f00 */
.L_x_5:
[----:B------:R-:W-:Y:S05]  /*0cb0*/  BSYNC.RECONVERGENT B0 ;  /* 0x0000000000007941 */ /* 0x000fea0003800200 */
.L_x_4:
[C---:B------:R-:W-:Y:S01]  /*0cc0*/  FMUL R9, |R8|.reuse, 16777216 ;  /* 0x4b80000008097820 */ /* 0x040fe20000400200 */
[----:B------:R-:W-:Y:S01]  /*0cd0*/  FSETP.GEU.AND P0, PT, |R8|, 1.175494350822287508e-38, PT ;  /* 0x008000000800780b */ /* 0x000fe20003f0e200 */
[----:B------:R-:W-:Y:S01]  /*0ce0*/  HFMA2 R17, -RZ, RZ, 0.771484375, 0.21533203125 ;  /* 0x3a2c32e4ff117431 */ /* 0x000fe200000001ff */
[----:B------:R-:W-:Y:S02]  /*0cf0*/  BSSY.RECONVERGENT B0, `(.L_x_6) ;  /* 0x0000058000007945 */ /* 0x000fe40003800200 */
[----:B------:R-:W-:-:S04]  /*0d00*/  FSEL R9, R9, |R8|, !P0 ;  /* 0x4000000809097208 */ /* 0x000fc80004000000 */
[----:B------:R-:W-:-:S04]  /*0d10*/  IADD3 R2, PT, PT, R9, -0x3f3504f3, RZ ;  /* 0xc0cafb0d09027810 */ /* 0x000fc80007ffe0ff */
[----:B------:R-:W-:-:S04]  /*0d20*/  LOP3.LUT R12, R2, 0xff800000, RZ, 0xc0, !PT ;  /* 0xff800000020c7812 */ /* 0x000fc800078ec0ff */
[-C--:B------:R-:W-:Y:S02]  /*0d30*/  IADD3 R9, PT, PT, R9, -R12.reuse, RZ ;  /* 0x8000000c09097210 */ /* 0x080fe40007ffe0ff */
[----:B------:R-:W-:-:S03]  /*0d40*/  I2FP.F32.S32 R12, R12 ;  /* 0x0000000c000c7245 */ /* 0x000fc60000201400 */
[C---:B------:R-:W-:Y:S01]  /*0d50*/  FADD R14, R9.reuse, 1 ;  /* 0x3f800000090e7421 */ /* 0x040fe20000000000 */
[----:B------:R-:W-:Y:S01]  /*0d60*/  FADD R13, R9, -1 ;  /* 0xbf800000090d7421 */ /* 0x000fe20000000000 */
[----:B------:R-:W-:-:S03]  /*0d70*/  FSEL R9, RZ, -24, P0 ;  /* 0xc1c00000ff097808 */ /* 0x000fc60000000000 */
[----:B------:R-:W-:Y:S01]  /*0d80*/  FADD R11, R13, R13 ;  /* 0x0000000d0d0b7221 */ /* 0x000fe20000000000 */
[----:B------:R-:W0:Y:S03]  /*0d90*/  MUFU.RCP R14, R14 ;  /* 0x0000000e000e7308 */ /* 0x000e260000001000 */
[----:B0-----:R-:W-:Y:S01]  /*0da0*/  FMUL R2, R14, R11 ;  /* 0x0000000b0e027220 */ /* 0x001fe20000400000 */
[----:B------:R-:W-:-:S03]  /*0db0*/  FFMA R11, R12, 1.1920928955078125e-07, R9 ;  /* 0x340000000c0b7823 */ /* 0x000fc60000000009 */
[----:B------:R-:W-:Y:S01]  /*0dc0*/  FADD R15, R13, -R2 ;  /* 0x800000020d0f7221 */ /* 0x000fe20000000000 */
[CC--:B------:R-:W-:Y:S01]  /*0dd0*/  FMUL R12, R2.reuse, R2.reuse ;  /* 0x00000002020c7220 */ /* 0x0c0fe20000400000 */
[----:B------:R-:W-:Y:S02]  /*0de0*/  FFMA R9, R2, 1.4426950216293334961, R11 ;  /* 0x3fb8aa3b02097823 */ /* 0x000fe4000000000b */
[----:B------:R-:W-:Y:S01]  /*0df0*/  FADD R16, R15, R15 ;  /* 0x0000000f0f107221 */ /* 0x000fe20000000000 */
[C---:B------:R-:W-:Y:S01]  /*0e00*/  FFMA R15, R12.reuse, R17, 0.0032181653659790754318 ;  /* 0x3b52e7db0c0f7423 */ /* 0x040fe20000000011 */
[----:B------:R-:W-:Y:S02]  /*0e10*/  FADD R11, R11, -R9 ;  /* 0x800000090b0b7221 */ /* 0x000fe40000000000 */
[----:B------:R-:W-:Y:S01]  /*0e20*/  FFMA R13, R13, -R2, R16 ;  /* 0x800000020d0d7223 */ /* 0x000fe20000000010 */
[----:B------:R-:W-:Y:S01]  /*0e30*/  FFMA R15, R12, R15, 0.018033718690276145935 ;  /* 0x3c93bb730c0f7423 */ /* 0x000fe2000000000f */
[----:B------:R-:W-:-:S02]  /*0e40*/  FFMA R11, R2, 1.4426950216293334961, R11 ;  /* 0x3fb8aa3b020b7823 */ /* 0x000fc4000000000b */
[----:B------:R-:W-:Y:S01]  /*0e50*/  FMUL R14, R14, R13 ;  /* 0x0000000d0e0e7220 */ /* 0x000fe20000400000 */
[----:B------:R-:W-:Y:S01]  /*0e60*/  FFMA R15, R12, R15, 0.12022458761930465698 ;  /* 0x3df6384f0c0f7423 */ /* 0x000fe2000000000f */
[----:B------:R-:W0:Y:S02]  /*0e70*/  LDC R13, c[0x0][0x394] ;  /* 0x0000e500ff0d7b82 */ /* 0x000e240000000800 */
[----:B------:R-:W-:Y:S01]  /*0e80*/  FFMA R11, R14, 1.4426950216293334961, R11 ;  /* 0x3fb8aa3b0e0b7823 */ /* 0x000fe2000000000b */
[----:B------:R-:W-:-:S03]  /*0e90*/  FMUL R15, R12, R15 ;  /* 0x0000000f0c0f7220 */ /* 0x000fc60000400000 */
[----:B------:R-:W-:Y:S01]  /*0ea0*/  FFMA R11, R2, 1.9251366722983220825e-08, R11 ;  /* 0x32a55e34020b7823 */ /* 0x000fe2000000000b */
[----:B------:R-:W-:-:S04]  /*0eb0*/  FMUL R12, R15, 3 ;  /* 0x404000000f0c7820 */ /* 0x000fc80000400000 */
[----:B------:R-:W-:Y:S01]  /*0ec0*/  FFMA R12, R14, R12, R11 ;  /* 0x0000000c0e0c7223 */ /* 0x000fe2000000000b */
[----:B------:R-:W-:-:S03]  /*0ed0*/  MOV R14, 0x391fcb8e ;  /* 0x391fcb8e000e7802 */ /* 0x000fc60000000f00 */
[----:B------:R-:W-:-:S04]  /*0ee0*/  FFMA R12, R2, R15, R12 ;  /* 0x0000000f020c7223 */ /* 0x000fc8000000000c */
[----:B------:R-:W-:-:S04]  /*0ef0*/  FADD R11, R9, R12 ;  /* 0x0000000c090b7221 */ /* 0x000fc80000000000 */
[----:B------:R-:W-:Y:S01]  /*0f00*/  FADD R9, -R9, R11 ;  /* 0x0000000b09097221 */ /* 0x000fe20000000100 */
[----:B0-----:R-:W-:-:S03]  /*0f10*/  FMUL R2, R11, R13 ;  /* 0x0000000d0b027220 */ /* 0x001fc60000400000 */
[----:B------:R-:W-:Y:S01]  /*0f20*/  FADD R12, R12, -R9 ;  /* 0x800000090c0c7221 */ /* 0x000fe20000000000 */
[----:B------:R-:W0:Y:S01]  /*0f30*/  FRND R15, R2 ;  /* 0x00000002000f7307 */ /* 0x000e220000201000 */
[-C--:B------:R-:W-:Y:S01]  /*0f40*/  FFMA R11, R11, R13.reuse, -R2 ;  /* 0x0000000d0b0b7223 */ /* 0x080fe20000000802 */
[----:B------:R-:W-:Y:S01]  /*0f50*/  FMUL R9, R13, 0.5 ;  /* 0x3f0000000d097820 */ /* 0x000fe20000400000 */
[----:B------:R-:W-:Y:S02]  /*0f60*/  FSETP.GT.AND P1, PT, |R2|, 152, PT ;  /* 0x431800000200780b */ /* 0x000fe40003f24200 */
[----:B------:R-:W-:Y:S01]  /*0f70*/  FFMA R11, R12, R13, R11 ;  /* 0x0000000d0c0b7223 */ /* 0x000fe2000000000b */
[C---:B------:R-:W-:Y:S02]  /*0f80*/  FSETP.GEU.AND P2, PT, R2.reuse, RZ, PT ;  /* 0x000000ff0200720b */ /* 0x040fe40003f4e000 */
[----:B------:R-:W-:Y:S01]  /*0f90*/  FRND.TRUNC R9, R9 ;  /* 0x0000000900097307 */ /* 0x000fe2000020d000 */
[----:B0-----:R-:W-:Y:S01]  /*0fa0*/  FADD R12, R2, -R15 ;  /* 0x8000000f020c7221 */ /* 0x001fe20000000000 */
[----:B------:R-:W-:-:S03]  /*0fb0*/  FSETP.GT.AND P0, PT, R15, RZ, PT ;  /* 0x000000ff0f00720b */ /* 0x000fc60003f04000 */
[----:B------:R-:W-:Y:S01]  /*0fc0*/  FADD R11, R11, R12 ;  /* 0x0000000c0b0b7221 */ /* 0x000fe20000000000 */
[----:B------:R-:W-:Y:S02]  /*0fd0*/  SEL R15, RZ, 0x83000000, P0 ;  /* 0x83000000ff0f7807 */ /* 0x000fe40000000000 */
[----:B------:R-:W-:Y:S01]  /*0fe0*/  FSETP.NEU.AND P0, PT, R8, 1, PT ;  /* 0x3f8000000800780b */ /* 0x000fe20003f0d000 */
[----:B------:R-:W-:Y:S01]  /*0ff0*/  FFMA R12, R11, R14, 0.0013391353422775864601 ;  /* 0x3aaf85ed0b0c7423 */ /* 0x000fe2000000000e */
[----:B------:R-:W-:Y:S01]  /*1000*/  IADD3 R17, PT, PT, R15, 0x7f000000, RZ ;  /* 0x7f0000000f117810 */ /* 0x000fe20007ffe0ff */
[----:B------:R0:W1:Y:S01]  /*1010*/  F2I.NTZ R14, R2 ;  /* 0x00000002000e7305 */ /* 0x0000620000203100 */
[----:B------:R-:W-:Y:S01]  /*1020*/  FSETP.EQ.OR P0, PT, R13, RZ, !P0 ;  /* 0x000000ff0d00720b */ /* 0x000fe20004702400 */
[----:B------:R-:W-:-:S04]  /*1030*/  FFMA R12, R11, R12, 0.0096188392490148544312 ;  /* 0x3c1d98560b0c7423 */ /* 0x000fc8000000000c */
[----:B------:R-:W-:Y:S01]  /*1040*/  FFMA R12, R11, R12, 0.055503588169813156128 ;  /* 0x3d6357bb0b0c7423 */ /* 0x000fe2000000000c */
[----:B0-----:R-:W-:-:S03]  /*1050*/  HFMA2 R2, -RZ, RZ, 1.875, 0 ;  /* 0x3f800000ff027431 */ /* 0x001fc600000001ff */
[----:B------:R-:W-:-:S04]  /*1060*/  FFMA R12, R11, R12, 0.24022644758224487305 ;  /* 0x3e75fdec0b0c7423 */ /* 0x000fc8000000000c */
[----:B------:R-:W-:Y:S01]  /*1070*/  FFMA R12, R11, R12, 0.69314718246459960938 ;  /* 0x3f3172180b0c7423 */ /* 0x000fe2000000000c */
[----:B-1----:R-:W-:-:S03]  /*1080*/  LEA R15, R14, -R15, 0x17 ;  /* 0x8000000f0e0f7211 */ /* 0x002fc600078eb8ff */
[----:B------:R-:W-:-:S04]  /*1090*/  FFMA R12, R11, R12, 1 ;  /* 0x3f8000000b0c7423 */ /* 0x000fc8000000000c */
[----:B------:R-:W-:-:S04]  /*10a0*/  FMUL R12, R12, R17 ;  /* 0x000000110c0c7220 */ /* 0x000fc80000400000 */
[----:B------:R-:W-:Y:S01]  /*10b0*/  FMUL R15, R12, R15 ;  /* 0x0000000f0c0f7220 */ /* 0x000fe20000400000 */
[----:B------:R-:W-:Y:S01]  /*10c0*/  FADD R12, R9, R9 ;  /* 0x00000009090c7221 */ /* 0x000fe20000000000 */
[----:B------:R-:W-:-:S03]  /*10d0*/  @P1 FSEL R15, RZ, +INF , !P2 ;  /* 0x7f800000ff0f1808 */ /* 0x000fc60005000000 */
[----:B------:R-:W-:Y:S01]  /*10e0*/  FADD R11, -R12, R13 ;  /* 0x0000000d0c0b7221 */ /* 0x000fe20000000100 */
[----:B------:R-:W-:Y:S06]  /*10f0*/  @P0 BRA `(.L_x_7) ;  /* 0x00000000005c0947 */ /* 0x000fec0003800000 */
[----:B------:R-:W-:-:S04]  /*1100*/  FSETP.NAN.AND P0, PT, |R13|, |R13|, PT ;  /* 0x4000000d0d00720b */ /* 0x000fc80003f08200 */
[----:B------:R-:W-:-:S13]  /*1110*/  FSETP.NUM.AND P0, PT, |R8|, |R8|, !P0 ;  /* 0x400000080800720b */ /* 0x000fda0004707200 */
[----:B------:R-:W-:Y:S01]  /*1120*/  @!P0 FADD R2, R8, R13 ;  /* 0x0000000d08028221 */ /* 0x000fe20000000000 */
[----:B------:R-:W-:Y:S06]  /*1130*/  @!P0 BRA `(.L_x_7) ;  /* 0x00000000004c8947 */ /* 0x000fec0003800000 */
[----:B------:R-:W-:-:S04]  /*1140*/  FSETP.NEU.AND P0, PT, |R8|, +INF , PT ;  /* 0x7f8000000800780b */ /* 0x000fc80003f0d200 */
[----:B------:R-:W-:-:S04]  /*1150*/  FSETP.NEU.AND P0, PT, R8, RZ, P0 ;  /* 0x000000ff0800720b */ /* 0x000fc8000070d000 */
[----:B------:R-:W-:Y:S02]  /*1160*/  FSETP.GEU.OR P1, PT, R13, RZ, P0 ;  /* 0x000000ff0d00720b */ /* 0x000fe4000072e400 */
[----:B------:R-:W-:-:S07]  /*1170*/  FSETP.NEU.AND P2, PT, |R11|, 1, !P0 ;  /* 0x3f8000000b00780b */ /* 0x000fce000474d200 */
[----:B------:R-:W-:-:S05]  /*1180*/  @!P0 FADD R9, R8, R8 ;  /* 0x0000000808098221 */ /* 0x000fca0000000000 */
[----:B------:R-:W-:-:S04]  /*1190*/  @!P1 LOP3.LUT R9, R9, 0x7f800000, RZ, 0x3c, !PT ;  /* 0x7f80000009099812 */ /* 0x000fc800078e3cff */
[----:B------:R-:W-:-:S04]  /*11a0*/  @P2 LOP3.LUT R9, R9, 0x7fffffff, RZ, 0xc0, !PT ;  /* 0x7fffffff09092812 */ /* 0x000fc800078ec0ff */
[----:B------:R-:W-:Y:S01]  /*11b0*/  @!P0 MOV R2, R9 ;  /* 0x0000000900028202 */ /* 0x000fe20000000f00 */
[----:B------:R-:W-:Y:S06]  /*11c0*/  @!P0 BRA `(.L_x_7) ;  /* 0x0000000000288947 */ /* 0x000fec0003800000 */
[----:B------:R-:W-:Y:S02]  /*11d0*/  FSETP.NEU.AND P0, PT, |R13|, +INF , PT ;  /* 0x7f8000000d00780b */ /* 0x000fe40003f0d200 */
[----:B------:R-:W-:-:S13]  /*11e0*/  FSETP.EQ.AND P1, PT, R8, -1, PT ;  /* 0xbf8000000800780b */ /* 0x000fda0003f22000 */
[----:B------:R-:W-:Y:S05]  /*11f0*/  @!P0 BRA P1, `(.L_x_7) ;  /* 0x00000000001c8947 */ /* 0x000fea0000800000 */
[----:B------:R-:W-:-:S13]  /*1200*/  FSETP.GEU.AND P1, PT, R8, RZ, PT ;  /* 0x000000ff0800720b */ /* 0x000fda0003f2e000 */
[----:B------:R-:W0:Y:S01]  /*1210*/  @!P1 FRND.FLOOR R2, R13 ;  /* 0x0000000d00029307 */ /* 0x000e220000205000 */
[----:B------:R-:W-:-:S04]  /*1220*/  @!P1 FSETP.NEU.AND P2, PT, |R11|, 1, PT ;  /* 0x3f8000000b00980b */ /* 0x000fc80003f4d200 */
[----:B------:R-:W-:Y:S02]  /*1230*/  @!P1 FSEL R8, R15, -R15, P2 ;  /* 0x8000000f0f089208 */ /* 0x000fe40001000000 */
[----:B0-----:R-:W-:Y:S02]  /*1240*/  @!P1 FSETP.NEU.AND P0, PT, R2, R13, PT ;  /* 0x0000000d0200920b */ /* 0x001fe40003f0d000 */
[----:B------:R-:W-:Y:S02]  /*1250*/  MOV R2, R15 ;  /* 0x0000000f00027202 */ /* 0x000fe40000000f00 */
[----:B------:R-:W-:-:S09]  /*1260*/  @!P1 FSEL R2, R8, +QNAN , !P0 ;  /* 0x7fffffff08029808 */ /* 0x000fd20004000000 */
.L_x_7:
[----:B------:R-:W-:Y:S05]  /*1270*/  BSYNC.RECONVERGENT B0 ;  /* 0x0000000000007941 */ /* 0x000fea0003800200 */
.L_x_6:
[----:B------:R-:W0:Y:S01]  /*1280*/  MUFU.RCP R8, R5 ;  /* 0x0000000500087308 */ /* 0x000e220000001000 */
[----:B------:R-:W-:Y:S07]  /*1290*/  BSSY.RECONVERGENT B0, `(.L_x_8) ;  /* 0x000000c000007945 */ /* 0x000fee0003800200 */
[----:B------:R-:W1:Y:S01]  /*12a0*/  FCHK P0, R0, R5 ;  /* 0x0000000500007302 */ /* 0x000e620000000000 */
[----:B0-----:R-:W-:-:S04]  /*12b0*/  FFMA R9, -R5, R8, 1 ;  /* 0x3f80000005097423 */ /* 0x001fc80000000108 */
[----:B------:R-:W-:-:S04]  /*12c0*/  FFMA R13, R8, R9, R8 ;  /* 0x00000009080d7223 */ /* 0x000fc80000000008 */
[----:B------:R-:W-:-:S04]  /*12d0*/  FFMA R8, R0, R13, RZ ;  /* 0x0000000d00087223 */ /* 0x000fc800000000ff */
[----:B------:R-:W-:-:S04]  /*12e0*/  FFMA R9, -R5, R8, R0 ;  /* 0x0000000805097223 */ /* 0x000fc80000000100 */
[----:B------:R-:W-:Y:S01]  /*12f0*/  FFMA R8, R13, R9, R8 ;  /* 0x000000090d087223 */ /* 0x000fe20000000008 */
[----:B-1----:R-:W-:Y:S06]  /*1300*/  @!P0 BRA `(.L_x_9) ;  /* 0x0000000000108947 */ /* 0x002fec0003800000 */
[----:B------:R-:W-:Y:S02]  /*1310*/  MOV R8, R0 ;  /* 0x0000000000087202 */ /* 0x000fe40000000f00 */
[----:B------:R-:W-:-:S07]  /*1320*/  MOV R12, 0x1340 ;  /* 0x00001340000c7802 */ /* 0x000fce0000000f00 */
[----:B------:R-:W-:Y:S05]  /*1330*/  CALL.REL.NOINC `($__internal_0_$__cuda_sm3x_div_rn_noftz_f32_slowpath) ;  /* 0x0000000c007c7944 */ /* 0x000fea0003c00000 */
[----:B------:R-:W-:-:S07]  /*1340*/  MOV R8, R13 ;  /* 0x0000000d00087202 */ /* 0x000fce0000000f00 */
.L_x_9:
[----:B------:R-:W-:Y:S05]  /*1350*/  BSYNC.RECONVERGENT B0 ;  /* 0x0000000000007941 */ /* 0x000fea0003800200 */
.L_x_8:
        /* <DEDUP_REMOVED lines=24> */
[----:B------:R-:W0:Y:S02]  /*14e0*/  LDC R13, c[0x0][0x394] ;  /* 0x0000e500ff0d7b82 */ /* 0x000e240000000800 */
[----:B------:R-:W-:Y:S01]  /*14f0*/  FMUL R15, R14, R15 ;  /* 0x0000000f0e0f7220 */ /* 0x000fe20000400000 */
[----:B------:R-:W-:Y:S01]  /*1500*/  FFMA R14, R0, 1.4426950216293334961, R19 ;  /* 0x3fb8aa3b000e7823 */ /* 0x000fe20000000013 */
[----:B------:R-:W-:-:S03]  /*1510*/  FFMA R17, R12, R17, 0.12022458761930465698 ;  /* 0x3df6384f0c117423 */ /* 0x000fc60000000011 */
[----:B------:R-:W-:Y:S01]  /*1520*/  FFMA R19, R15, 1.4426950216293334961, R14 ;  /* 0x3fb8aa3b0f137823 */ /* 0x000fe2000000000e */
[----:B------:R-:W-:-:S03]  /*1530*/  FMUL R17, R12, R17 ;  /* 0x000000110c117220 */ /* 0x000fc60000400000 */
[----:B------:R-:W-:Y:S01]  /*1540*/  FFMA R12, R0, 1.9251366722983220825e-08, R19 ;  /* 0x32a55e34000c7823 */ /* 0x000fe20000000013 */
[----:B------:R-:W-:-:S04]  /*1550*/  FMUL R14, R17, 3 ;  /* 0x40400000110e7820 */ /* 0x000fc80000400000 */
[----:B------:R-:W-:-:S04]  /*1560*/  FFMA R12, R15, R14, R12 ;  /* 0x0000000e0f0c7223 */ /* 0x000fc8000000000c */
[----:B------:R-:W-:-:S04]  /*1570*/  FFMA R12, R0, R17, R12 ;  /* 0x00000011000c7223 */ /* 0x000fc8000000000c */
[----:B------:R-:W-:-:S04]  /*1580*/  FADD R14, R9, R12 ;  /* 0x0000000c090e7221 */ /* 0x000fc80000000000 */
[----:B0-----:R-:W-:Y:S01]  /*1590*/  FMUL R0, R14, R13 ;  /* 0x0000000d0e007220 */ /* 0x001fe20000400000 */
[----:B------:R-:W-:-:S03]  /*15a0*/  FADD R9, -R9, R14 ;  /* 0x0000000e09097221 */ /* 0x000fc60000000100 */
[----:B------:R-:W0:Y:S01]  /*15b0*/  FRND R15, R0 ;  /* 0x00000000000f7307 */ /* 0x000e220000201000 */
[----:B------:R-:W-:Y:S01]  /*15c0*/  FADD R12, R12, -R9 ;  /* 0x800000090c0c7221 */ /* 0x000fe20000000000 */
[-C--:B------:R-:W-:Y:S01]  /*15d0*/  FFMA R9, R14, R13.reuse, -R0 ;  /* 0x0000000d0e097223 */ /* 0x080fe20000000800 */
[----:B------:R-:W-:Y:S02]  /*15e0*/  MOV R14, 0x391fcb8e ;  /* 0x391fcb8e000e7802 */ /* 0x000fe40000000f00 */
[----:B------:R-:W-:Y:S01]  /*15f0*/  FSETP.GT.AND P1, PT, |R0|, 152, PT ;  /* 0x431800000000780b */ /* 0x000fe20003f24200 */
[----:B------:R-:W-:Y:S01]  /*1600*/  FFMA R9, R12, R13, R9 ;  /* 0x0000000d0c097223 */ /* 0x000fe20000000009 */
[C---:B------:R-:W-:Y:S01]  /*1610*/  FSETP.GEU.AND P2, PT, R0.reuse, RZ, PT ;  /* 0x000000ff0000720b */ /* 0x040fe20003f4e000 */
        /* <DEDUP_REMOVED lines=18> */
[----:B------:R-:W-:Y:S01]  /*1740*/  @P1 FSEL R12, RZ, +INF , !P2 ;  /* 0x7f800000ff0c1808 */ /* 0x000fe20005000000 */
        /* <DEDUP_REMOVED lines=20> */
[-C--:B------:R-:W-:Y:S02]  /*1890*/  @!P0 FSEL R8, R12, -R12.reuse, P1 ;  /* 0x8000000c0c088208 */ /* 0x080fe40000800000 */
[----:B0-----:R-:W-:Y:S02]  /*18a0*/  @!P0 FSETP.NEU.AND P2, PT, R0, R13, PT ;  /* 0x0000000d0000820b */ /* 0x001fe40003f4d000 */
[----:B------:R-:W-:Y:S02]  /*18b0*/  MOV R0, R12 ;  /* 0x0000000c00007202 */ /* 0x000fe40000000f00 */
[----:B------:R-:W-:-:S09]  /*18c0*/  @!P0 FSEL R0, R8, +QNAN , !P2 ;  /* 0x7fffffff08008808 */ /* 0x000fd20005000000 */
.L_x_11:
[----:B------:R-:W-:Y:S05]  /*18d0*/  BSYNC.RECONVERGENT B0 ;  /* 0x0000000000007941 */ /* 0x000fea0003800200 */
.L_x_10:
        /* <DEDUP_REMOVED lines=13> */
.L_x_13:
[----:B------:R-:W-:Y:S05]  /*19b0*/  BSYNC.RECONVERGENT B0 ;  /* 0x0000000000007941 */ /* 0x000fea0003800200 */
.L_x_12:
[C---:B------:R-:W-:Y:S01]  /*19c0*/  FMUL R3, |R8|.reuse, 16777216 ;  /* 0x4b80000008037820 */ /* 0x040fe20000400200 */
[----:B------:R-:W-:Y:S01]  /*19d0*/  FSETP.GEU.AND P0, PT, |R8|, 1.175494350822287508e-38, PT ;  /* 0x008000000800780b */ /* 0x000fe20003f0e200 */
[----:B------:R-:W-:Y:S01]  /*19e0*/  HFMA2 R18, -RZ, RZ, 0.771484375, 0.21533203125 ;  /* 0x3a2c32e4ff127431 */ /* 0x000fe200000001ff */
[----:B------:R-:W-:Y:S02]  /*19f0*/  BSSY.RECONVERGENT B0, `(.L_x_14) ;  /* 0x0000054000007945 */ /* 0x000fe40003800200 */
[----:B------:R-:W-:-:S04]  /*1a00*/  FSEL R3, R3, |R8|, !P0 ;  /* 0x4000000803037208 */ /* 0x000fc80004000000 */
[----:B------:R-:W-:-:S04]  /*1a10*/  IADD3 R9, PT, PT, R3, -0x3f3504f3, RZ ;  /* 0xc0cafb0d03097810 */ /* 0x000fc80007ffe0ff */
[----:B------:R-:W-:Y:S02]  /*1a20*/  LOP3.LUT R12, R9, 0xff800000, RZ, 0xc0, !PT ;  /* 0xff800000090c7812 */ /* 0x000fe400078ec0ff */
[----:B------:R-:W-:Y:S02]  /*1a30*/  FSEL R9, RZ, -24, P0 ;  /* 0xc1c00000ff097808 */ /* 0x000fe40000000000 */
[-C--:B------:R-:W-:Y:S02]  /*1a40*/  IADD3 R3, PT, PT, R3, -R12.reuse, RZ ;  /* 0x8000000c03037210 */ /* 0x080fe40007ffe0ff */
[----:B------:R-:W-:-:S03]  /*1a50*/  I2FP.F32.S32 R12, R12 ;  /* 0x0000000c000c7245 */ /* 0x000fc60000201400 */
[C---:B------:R-:W-:Y:S01]  /*1a60*/  FADD R13, R3.reuse, 1 ;  /* 0x3f800000030d7421 */ /* 0x040fe20000000000 */
[----:B------:R-:W-:Y:S01]  /*1a70*/  FADD R14, R3, -1 ;  /* 0xbf800000030e7421 */ /* 0x000fe20000000000 */
[----:B------:R-:W-:-:S03]  /*1a80*/  FFMA R12, R12, 1.1920928955078125e-07, R9 ;  /* 0x340000000c0c7823 */ /* 0x000fc60000000009 */
[----:B------:R-:W-:Y:S01]  /*1a90*/  FADD R16, R14, R14 ;  /* 0x0000000e0e107221 */ /* 0x000fe20000000000 */
[----:B------:R-:W0:Y:S03]  /*1aa0*/  MUFU.RCP R13, R13 ;  /* 0x0000000d000d7308 */ /* 0x000e260000001000 */
[----:B0-----:R-:W-:-:S04]  /*1ab0*/  FMUL R3, R13, R16 ;  /* 0x000000100d037220 */ /* 0x001fc80000400000 */
        /* <DEDUP_REMOVED lines=10> */
[C---:B------:R-:W-:Y:S01]  /*1b60*/  FFMA R16, R15.reuse, R16, 0.12022458761930465698 ;  /* 0x3df6384f0f107423 */ /* 0x040fe20000000010 */
[----:B------:R-:W0:Y:S02]  /*1b70*/  LDC R13, c[0x0][0x394] ;  /* 0x0000e500ff0d7b82 */ /* 0x000e240000000800 */
[----:B------:R-:W-:Y:S01]  /*1b80*/  FFMA R12, R14, 1.4426950216293334961, R17 ;  /* 0x3fb8aa3b0e0c7823 */ /* 0x000fe20000000011 */
[----:B------:R-:W-:-:S03]  /*1b90*/  FMUL R16, R15, R16 ;  /* 0x000000100f107220 */ /* 0x000fc60000400000 */
[----:B------:R-:W-:Y:S01]  /*1ba0*/  FFMA R15, R3, 1.9251366722983220825e-08, R12 ;  /* 0x32a55e34030f7823 */ /* 0x000fe2000000000c */
[----:B------:R-:W-:-:S04]  /*1bb0*/  FMUL R12, R16, 3 ;  /* 0x40400000100c7820 */ /* 0x000fc80000400000 */
[----:B------:R-:W-:-:S04]  /*1bc0*/  FFMA R15, R14, R12, R15 ;  /* 0x0000000c0e0f7223 */ /* 0x000fc8000000000f */
[----:B------:R-:W-:-:S04]  /*1bd0*/  FFMA R16, R3, R16, R15 ;  /* 0x0000001003107223 */ /* 0x000fc8000000000f */
[----:B------:R-:W-:-:S04]  /*1be0*/  FADD R3, R9, R16 ;  /* 0x0000001009037221 */ /* 0x000fc80000000000 */
[----:B------:R-:W-:Y:S01]  /*1bf0*/  FADD R9, -R9, R3 ;  /* 0x0000000309097221 */ /* 0x000fe20000000100 */
[----:B0-----:R-:W-:-:S03]  /*1c00*/  FMUL R12, R3, R13 ;  /* 0x0000000d030c7220 */ /* 0x001fc60000400000 */
[----:B------:R-:W-:Y:S01]  /*1c10*/  FADD R16, R16, -R9 ;  /* 0x8000000910107221 */ /* 0x000fe20000000000 */
[----:B------:R-:W0:Y:S01]  /*1c20*/  FRND R15, R12 ;  /* 0x0000000c000f7307 */ /* 0x000e220000201000 */
[-C--:B------:R-:W-:Y:S01]  /*1c30*/  FFMA R3, R3, R13.reuse, -R12 ;  /* 0x0000000d03037223 */ /* 0x080fe2000000080c */
[C---:B------:R-:W-:Y:S02]  /*1c40*/  FSETP.GT.AND P1, PT, |R12|.reuse, 152, PT ;  /* 0x431800000c00780b */ /* 0x040fe40003f24200 */
[----:B------:R-:W-:Y:S01]  /*1c50*/  FSETP.GEU.AND P2, PT, R12, RZ, PT ;  /* 0x000000ff0c00720b */ /* 0x000fe20003f4e000 */
[----:B------:R-:W-:Y:S01]  /*1c60*/  FFMA R3, R16, R13, R3 ;  /* 0x0000000d10037223 */ /* 0x000fe20000000003 */
[----:B------:R-:W-:Y:S02]  /*1c70*/  MOV R16, 0x391fcb8e ;  /* 0x391fcb8e00107802 */ /* 0x000fe40000000f00 */
[----:B------:R-:W1:Y:S01]  /*1c80*/  F2I.NTZ R9, R12 ;  /* 0x0000000c00097305 */ /* 0x000e620000203100 */
[----:B0-----:R-:W-:Y:S01]  /*1c90*/  FADD R14, R12, -R15 ;  /* 0x8000000f0c0e7221 */ /* 0x001fe20000000000 */
[----:B------:R-:W-:-:S03]  /*1ca0*/  FSETP.GT.AND P0, PT, R15, RZ, PT ;  /* 0x000000ff0f00720b */ /* 0x000fc60003f04000 */
[----:B------:R-:W-:-:S04]  /*1cb0*/  FADD R3, R3, R14 ;  /* 0x0000000e03037221 */ /* 0x000fc80000000000 */
[C---:B------:R-:W-:Y:S01]  /*1cc0*/  FFMA R14, R3.reuse, R16, 0.0013391353422775864601 ;  /* 0x3aaf85ed030e7423 */ /* 0x040fe20000000010 */
[----:B------:R-:W-:Y:S02]  /*1cd0*/  SEL R16, RZ, 0x83000000, P0 ;  /* 0x83000000ff107807 */ /* 0x000fe40000000000 */
[----:B------:R-:W-:Y:S01]  /*1ce0*/  FSETP.NEU.AND P0, PT, R8, 1, PT ;  /* 0x3f8000000800780b */ /* 0x000fe20003f0d000 */
[----:B------:R-:W-:Y:S01]  /*1cf0*/  FFMA R14, R3, R14, 0.0096188392490148544312 ;  /* 0x3c1d9856030e7423 */ /* 0x000fe2000000000e */
[----:B------:R-:W-:Y:S02]  /*1d00*/  IADD3 R15, PT, PT, R16, 0x7f000000, RZ ;  /* 0x7f000000100f7810 */ /* 0x000fe40007ffe0ff */
[----:B------:R-:W-:Y:S01]  /*1d10*/  FSETP.EQ.OR P0, PT, R13, RZ, !P0 ;  /* 0x000000ff0d00720b */ /* 0x000fe20004702400 */
[----:B------:R-:W-:Y:S01]  /*1d20*/  FFMA R14, R3, R14, 0.055503588169813156128 ;  /* 0x3d6357bb030e7423 */ /* 0x000fe2000000000e */
[----:B-1----:R-:W-:-:S03]  /*1d30*/  LEA R9, R9, -R16, 0x17 ;  /* 0x8000001009097211 */ /* 0x002fc600078eb8ff */
[----:B------:R-:W-:-:S04]  /*1d40*/  FFMA R14, R3, R14, 0.24022644758224487305 ;  /* 0x3e75fdec030e7423 */ /* 0x000fc8000000000e */
[----:B------:R-:W-:-:S04]  /*1d50*/  FFMA R14, R3, R14, 0.69314718246459960938 ;  /* 0x3f317218030e7423 */ /* 0x000fc8000000000e */
[----:B------:R-:W-:Y:S01]  /*1d60*/  FFMA R14, R3, R14, 1 ;  /* 0x3f800000030e7423 */ /* 0x000fe2000000000e */
[----:B------:R-:W-:-:S03]  /*1d70*/  HFMA2 R3, -RZ, RZ, 1.875, 0 ;  /* 0x3f800000ff037431 */ /* 0x000fc600000001ff */
        /* <DEDUP_REMOVED lines=20> */
[----:B------:R-:W-:Y:S02]  /*1ec0*/  FSETP.GEU.AND P0, PT, R8, RZ, PT ;  /* 0x000000ff0800720b */ /* 0x000fe40003f0e000 */
[----:B------:R-:W-:-:S11]  /*1ed0*/  MOV R3, R9 ;  /* 0x0000000900037202 */ /* 0x000fd60000000f00 */
[----:B------:R-:W0:Y:S01]  /*1ee0*/  @!P0 FRND.FLOOR R8, R13 ;  /* 0x0000000d00088307 */ /* 0x000e220000205000 */
[----:B------:R-:W-:Y:S02]  /*1ef0*/  @!P0 FSETP.NEU.AND P1, PT, |R11|, 1, PT ;  /* 0x3f8000000b00880b */ /* 0x000fe40003f2d200 */
[----:B0-----:R-:W-:Y:S02]  /*1f00*/  @!P0 FSETP.NEU.AND P2, PT, R8, R13, PT ;  /* 0x0000000d0800820b */ /* 0x001fe40003f4d000 */
[----:B------:R-:W-:-:S04]  /*1f10*/  @!P0 FSEL R8, R9, -R9, P1 ;  /* 0x8000000909088208 */ /* 0x000fc80000800000 */
[----:B------:R-:W-:-:S07]  /*1f20*/  @!P0 FSEL R3, R8, +QNAN , !P2 ;  /* 0x7fffffff08038808 */ /* 0x000fce0005000000 */
.L_x_15:
[----:B------:R-:W-:Y:S05]  /*1f30*/  BSYNC.RECONVERGENT B0 ;  /* 0x0000000000007941 */ /* 0x000fea0003800200 */
.L_x_14:
        /* <DEDUP_REMOVED lines=10> */
[----:B------:R-:W-:Y:S02]  /*1fe0*/  MOV R5, R10 ;  /* 0x0000000a00057202 */ /* 0x000fe40000000f00 */
[----:B------:R-:W-:-:S07]  /*1ff0*/  MOV R12, 0x2010 ;  /* 0x00002010000c7802 */ /* 0x000fce0000000f00 */
[----:B------:R-:W-:Y:S05]  /*2000*/  CALL.REL.NOINC `($__internal_0_$__cuda_sm3x_div_rn_noftz_f32_slowpath) ;  /* 0x0000000000487944 */ /* 0x000fea0003c00000 */
.L_x_17:
[----:B------:R-:W-:Y:S05]  /*2010*/  BSYNC.RECONVERGENT B0 ;  /* 0x0000000000007941 */ /* 0x000fea0003800200 */
.L_x_16:
[----:B------:R-:W0:Y:S01]  /*2020*/  LDC.64 R10, c[0x0][0x380] ;  /* 0x0000e000ff0a7b82 */ /* 0x000e220000000a00 */
[----:B------:R-:W-:-:S07]  /*2030*/  IADD3 R19, PT, PT, R4, 0x3, RZ ;  /* 0x0000000304137810 */ /* 0x000fce0007ffe0ff */
[----:B------:R-:W1:Y:S01]  /*2040*/  LDC.64 R8, c[0x0][0x388] ;  /* 0x0000e200ff087b82 */ /* 0x000e620000000a00 */
[----:B0-----:R-:W-:-:S06]  /*2050*/  IMAD.WIDE.U32 R10, R19, 0x4, R10 ;  /* 0x00000004130a7825 */ /* 0x001fcc00078e000a */
[----:B------:R-:W2:Y:S01]  /*2060*/  LDG.E.CONSTANT R11, desc[UR6][R10.64] ;  /* 0x000000060a0b7981 */ /* 0x000ea2000c1e9900 */
[C---:B------:R-:W-:Y:S01]  /*2070*/  FMUL R15, R13.reuse, R3 ;  /* 0x000000030d0f7220 */ /* 0x040fe20000400000 */
[----:B------:R-:W-:Y:S01]  /*2080*/  FMUL R17, R13, R2 ;  /* 0x000000020d117220 */ /* 0x000fe20000400000 */
[----:B-1----:R-:W-:-:S04]  /*2090*/  IMAD.WIDE.U32 R4, R4, 0x4, R8 ;  /* 0x0000000404047825 */ /* 0x002fc800078e0008 */
[----:B------:R-:W-:Y:S01]  /*20a0*/  FMUL R13, R13, R0 ;  /* 0x000000000d0d7220 */ /* 0x000fe20000400000 */
[--C-:B------:R-:W-:Y:S01]  /*20b0*/  IMAD.WIDE.U32 R2, R6, 0x4, R8.reuse ;  /* 0x0000000406027825 */ /* 0x100fe200078e0008 */
[----:B------:R-:W-:Y:S03]  /*20c0*/  STG.E desc[UR6][R4.64], R17 ;  /* 0x0000001104007986 */ /* 0x000fe6000c101906 */
[--C-:B------:R-:W-:Y:S01]  /*20d0*/  IMAD.WIDE.U32 R6, R7, 0x4, R8.reuse ;  /* 0x0000000407067825 */ /* 0x100fe200078e0008 */
[----:B------:R-:W-:Y:S03]  /*20e0*/  STG.E desc[UR6][R2.64], R13 ;  /* 0x0000000d02007986 */ /* 0x000fe6000c101906 */
[----:B------:R-:W-:Y:S01]  /*20f0*/  IMAD.WIDE.U32 R8, R19, 0x4, R8 ;  /* 0x0000000413087825 */ /* 0x000fe200078e0008 */
[----:B------:R-:W-:Y:S04]  /*2100*/  STG.E desc[UR6][R6.64], R15 ;  /* 0x0000000f06007986 */ /* 0x000fe8000c101906 */
[----:B--2---:R-:W-:Y:S01]  /*2110*/  STG.E desc[UR6][R8.64], R11 ;  /* 0x0000000b08007986 */ /* 0x004fe2000c101906 */
[----:B------:R-:W-:Y:S05]  /*2120*/  EXIT ;  /* 0x000000000000794d */ /* 0x000fea0003800000 */
        .weak           $__internal_0_$__cuda_sm3x_div_rn_noftz_f32_slowpath
        .type           $__internal_0_$__cuda_sm3x_div_rn_noftz_f32_slowpath,@function
        .size           $__internal_0_$__cuda_sm3x_div_rn_noftz_f32_slowpath,(.L_x_30 - $__internal_0_$__cuda_sm3x_div_rn_noftz_f32_slowpath)
$__internal_0_$__cuda_sm3x_div_rn_noftz_f32_slowpath:
[----:B------:R-:W-:Y:S01]  /*2130*/  SHF.R.U32.HI R9, RZ, 0x17, R5 ;  /* 0x00000017ff097819 */ /* 0x000fe20000011605 */
[----:B------:R-:W-:Y:S01]  /*2140*/  BSSY.RECONVERGENT B1, `(.L_x_18) ;  /* 0x0000063000017945 */ /* 0x000fe20003800200 */
[----:B------:R-:W-:Y:S02]  /*2150*/  SHF.R.U32.HI R13, RZ, 0x17, R8 ;  /* 0x00000017ff0d7819 */ /* 0x000fe40000011608 */
[----:B------:R-:W-:Y:S02]  /*2160*/  LOP3.LUT R9, R9, 0xff, RZ, 0xc0, !PT ;  /* 0x000000ff09097812 */ /* 0x000fe400078ec0ff */
[----:B------:R-:W-:Y:S02]  /*2170*/  LOP3.LUT R16, R13, 0xff, RZ, 0xc0, !PT ;  /* 0x000000ff0d107812 */ /* 0x000fe400078ec0ff */
[----:B------:R-:W-:Y:S02]  /*2180*/  IADD3 R17, PT, PT, R9, -0x1, RZ ;  /* 0xffffffff09117810 */ /* 0x000fe40007ffe0ff */
[----:B------:R-:W-:-:S02]  /*2190*/  IADD3 R14, PT, PT, R16, -0x1, RZ ;  /* 0xffffffff100e7810 */ /* 0x000fc40007ffe0ff */
[----:B------:R-:W-:Y:S02]  /*21a0*/  ISETP.GT.U32.AND P0, PT, R17, 0xfd, PT ;  /* 0x000000fd1100780c */ /* 0x000fe40003f04070 */
[----:B------:R-:W-:Y:S02]  /*21b0*/  MOV R15, R5 ;  /* 0x00000005000f7202 */ /* 0x000fe40000000f00 */
[----:B------:R-:W-:-:S13]  /*21c0*/  ISETP.GT.U32.OR P0, PT, R14, 0xfd, P0 ;  /* 0x000000fd0e00780c */ /* 0x000fda0000704470 */
[----:B------:R-:W-:Y:S01]  /*21d0*/  @!P0 MOV R13, RZ ;  /* 0x000000ff000d8202 */ /* 0x000fe20000000f00 */
[----:B------:R-:W-:Y:S06]  /*21e0*/  @!P0 BRA `(.L_x_19) ;  /* 0x00000000005c8947 */ /* 0x000fec0003800000 */
[----:B------:R-:W-:Y:S02]  /*21f0*/  FSETP.GTU.FTZ.AND P0, PT, |R8|, +INF , PT ;  /* 0x7f8000000800780b */ /* 0x000fe40003f1c200 */
[----:B------:R-:W-:-:S04]  /*2200*/  FSETP.GTU.FTZ.AND P1, PT, |R5|, +INF , PT ;  /* 0x7f8000000500780b */ /* 0x000fc80003f3c200 */
[----:B------:R-:W-:-:S13]  /*2210*/  PLOP3.LUT P0, PT, P0, P1, PT, 0xf8, 0x8f ;  /* 0x00000000008f781c */ /* 0x000fda0000703f70 */
[----:B------:R-:W-:Y:S05]  /*2220*/  @P0 BRA `(.L_x_20) ;  /* 0x00000004004c0947 */ /* 0x000fea0003800000 */
[----:B------:R-:W-:-:S13]  /*2230*/  LOP3.LUT P0, RZ, R15, 0x7fffffff, R8, 0xc8, !PT ;  /* 0x7fffffff0fff7812 */ /* 0x000fda000780c808 */
[----:B------:R-:W-:Y:S05]  /*2240*/  @!P0 BRA `(.L_x_21) ;  /* 0x00000004003c8947 */ /* 0x000fea0003800000 */
[C---:B------:R-:W-:Y:S02]  /*2250*/  FSETP.NEU.FTZ.AND P2, PT, |R8|.reuse, +INF , PT ;  /* 0x7f8000000800780b */ /* 0x040fe40003f5d200 */
[----:B------:R-:W-:Y:S02]  /*2260*/  FSETP.NEU.FTZ.AND P1, PT, |R5|, +INF , PT ;  /* 0x7f8000000500780b */ /* 0x000fe40003f3d200 */
[----:B------:R-:W-:-:S11]  /*2270*/  FSETP.NEU.FTZ.AND P0, PT, |R8|, +INF , PT ;  /* 0x7f8000000800780b */ /* 0x000fd60003f1d200 */
[----:B------:R-:W-:Y:S05]  /*2280*/  @!P1 BRA !P2, `(.L_x_21) ;  /* 0x00000004002c9947 */ /* 0x000fea0005000000 */
[----:B------:R-:W-:-:S04]  /*2290*/  LOP3.LUT P2, RZ, R8, 0x7fffffff, RZ, 0xc0, !PT ;  /* 0x7fffffff08ff7812 */ /* 0x000fc8000784c0ff */
[----:B------:R-:W-:-:S13]  /*22a0*/  PLOP3.LUT P1, PT, P1, P2, PT, 0x2f, 0xf2 ;  /* 0x0000000000f2781c */ /* 0x000fda0000f24577 */
[----:B------:R-:W-:Y:S05]  /*22b0*/  @P1 BRA `(.L_x_22) ;  /* 0x0000000400181947 */ /* 0x000fea0003800000 */
[----:B------:R-:W-:-:S04]  /*22c0*/  LOP3.LUT P1, RZ, R15, 0x7fffffff, RZ, 0xc0, !PT ;  /* 0x7fffffff0fff7812 */ /* 0x000fc8000782c0ff */
[----:B------:R-:W-:-:S13]  /*22d0*/  PLOP3.LUT P0, PT, P0, P1, PT, 0x2f, 0xf2 ;  /* 0x0000000000f2781c */ /* 0x000fda0000702577 */
[----:B------:R-:W-:Y:S05]  /*22e0*/  @P0 BRA `(.L_x_23) ;  /* 0x0000000400000947 */ /* 0x000fea0003800000 */
[----:B------:R-:W-:Y:S02]  /*22f0*/  ISETP.GE.AND P0, PT, R14, RZ, PT ;  /* 0x000000ff0e00720c */ /* 0x000fe40003f06270 */
[----:B------:R-:W-:-:S11]  /*2300*/  ISETP.GE.AND P1, PT, R17, RZ, PT ;  /* 0x000000ff1100720c */ /* 0x000fd60003f26270 */
[----:B------:R-:W-:Y:S01]  /*2310*/  @P0 MOV R13, RZ ;  /* 0x000000ff000d0202 */ /* 0x000fe20000000f00 */
[----:B------:R-:W-:Y:S01]  /*2320*/  @!P0 FFMA R8, R8, 1.84467440737095516160e+19, RZ ;  /* 0x5f80000008088823 */ /* 0x000fe200000000ff */
[----:B------:R-:W-:Y:S01]  /*2330*/  @!P0 MOV R13, 0xffffffc0 ;  /* 0xffffffc0000d8802 */ /* 0x000fe20000000f00 */
[----:B------:R-:W-:-:S03]  /*2340*/  @!P1 FFMA R15, R5, 1.84467440737095516160e+19, RZ ;  /* 0x5f800000050f9823 */ /* 0x000fc600000000ff */
[----:B------:R-:W-:-:S07]  /*2350*/  @!P1 IADD3 R13, PT, PT, R13, 0x40, RZ ;  /* 0x000000400d0d9810 */ /* 0x000fce0007ffe0ff */
.L_x_19:
[----:B------:R-:W-:Y:S01]  /*2360*/  LEA R14, R9, 0xc0800000, 0x17 ;  /* 0xc0800000090e7811 */ /* 0x000fe200078eb8ff */
[----:B------:R-:W-:Y:S01]  /*2370*/  BSSY.RECONVERGENT B2, `(.L_x_24) ;  /* 0x0000036000027945 */ /* 0x000fe20003800200 */
[----:B------:R-:W-:Y:S02]  /*2380*/  IADD3 R16, PT, PT, R16, -0x7f, RZ ;  /* 0xffffff8110107810 */ /* 0x000fe40007ffe0ff */
[----:B------:R-:W-:-:S03]  /*2390*/  IADD3 R18, PT, PT, -R14, R15, RZ ;  /* 0x0000000f0e127210 */ /* 0x000fc60007ffe1ff */
[----:B------:R-:W-:Y:S01]  /*23a0*/  IMAD R8, R16, -0x800000, R8 ;  /* 0xff80000010087824 */ /* 0x000fe200078e0208 */
[----:B------:R-:W0:Y:S01]  /*23b0*/  MUFU.RCP R15, R18 ;  /* 0x00000012000f7308 */ /* 0x000e220000001000 */
[----:B------:R-:W-:Y:S01]  /*23c0*/  FADD.FTZ R17, -R18, -RZ ;  /* 0x800000ff12117221 */ /* 0x000fe20000010100 */
[----:B------:R-:W-:-:S04]  /*23d0*/  IADD3 R16, PT, PT, R16, 0x7f, -R9 ;  /* 0x0000007f10107810 */ /* 0x000fc80007ffe809 */
[----:B------:R-:W-:Y:S01]  /*23e0*/  IADD3 R16, PT, PT, R16, R13, RZ ;  /* 0x0000000d10107210 */ /* 0x000fe20007ffe0ff */
[----:B0-----:R-:W-:-:S04]  /*23f0*/  FFMA R14, R15, R17, 1 ;  /* 0x3f8000000f0e7423 */ /* 0x001fc80000000011 */
[----:B------:R-:W-:-:S04]  /*2400*/  FFMA R15, R15, R14, R15 ;  /* 0x0000000e0f0f7223 */ /* 0x000fc8000000000f */
[----:B------:R-:W-:-:S04]  /*2410*/  FFMA R14, R8, R15, RZ ;  /* 0x0000000f080e7223 */ /* 0x000fc800000000ff */
[----:B------:R-:W-:-:S04]  /*2420*/  FFMA R19, R17, R14, R8 ;  /* 0x0000000e11137223 */ /* 0x000fc80000000008 */
[----:B------:R-:W-:-:S04]  /*2430*/  FFMA R14, R15, R19, R14 ;  /* 0x000000130f0e7223 */ /* 0x000fc8000000000e */
[----:B------:R-:W-:-:S04]  /*2440*/  FFMA R17, R17, R14, R8 ;  /* 0x0000000e11117223 */ /* 0x000fc80000000008 */
[----:B------:R-:W-:-:S05]  /*2450*/  FFMA R8, R15, R17, R14 ;  /* 0x000000110f087223 */ /* 0x000fca000000000e */
[----:B------:R-:W-:-:S04]  /*2460*/  SHF.R.U32.HI R9, RZ, 0x17, R8 ;  /* 0x00000017ff097819 */ /* 0x000fc80000011608 */
[----:B------:R-:W-:-:S04]  /*2470*/  LOP3.LUT R9, R9, 0xff, RZ, 0xc0, !PT ;  /* 0x000000ff09097812 */ /* 0x000fc800078ec0ff */
[----:B------:R-:W-:-:S04]  /*2480*/  IADD3 R18, PT, PT, R9, R16, RZ ;  /* 0x0000001009127210 */ /* 0x000fc80007ffe0ff */
[----:B------:R-:W-:-:S04]  /*2490*/  IADD3 R9, PT, PT, R18, -0x1, RZ ;  /* 0xffffffff12097810 */ /* 0x000fc80007ffe0ff */
[----:B------:R-:W-:-:S13]  /*24a0*/  ISETP.GE.U32.AND P0, PT, R9, 0xfe, PT ;  /* 0x000000fe0900780c */ /* 0x000fda0003f06070 */
[----:B------:R-:W-:Y:S05]  /*24b0*/  @!P0 BRA `(.L_x_25) ;  /* 0x0000000000808947 */ /* 0x000fea0003800000 */
[----:B------:R-:W-:-:S13]  /*24c0*/  ISETP.GT.AND P0, PT, R18, 0xfe, PT ;  /* 0x000000fe1200780c */ /* 0x000fda0003f04270 */
[----:B------:R-:W-:Y:S05]  /*24d0*/  @P0 BRA `(.L_x_26) ;  /* 0x00000000006c0947 */ /* 0x000fea0003800000 */
[----:B------:R-:W-:-:S13]  /*24e0*/  ISETP.GE.AND P0, PT, R18, 0x1, PT ;  /* 0x000000011200780c */ /* 0x000fda0003f06270 */
[----:B------:R-:W-:Y:S05]  /*24f0*/  @P0 BRA `(.L_x_27) ;  /* 0x0000000000740947 */ /* 0x000fea0003800000 */
[----:B------:R-:W-:Y:S02]  /*2500*/  ISETP.GE.AND P0, PT, R18, -0x18, PT ;  /* 0xffffffe81200780c */ /* 0x000fe40003f06270 */
[----:B------:R-:W-:-:S11]  /*2510*/  LOP3.LUT R8, R8, 0x80000000, RZ, 0xc0, !PT ;  /* 0x8000000008087812 */ /* 0x000fd600078ec0ff */
[----:B------:R-:W-:Y:S05]  /*2520*/  @!P0 BRA `(.L_x_27) ;  /* 0x0000000000688947 */ /* 0x000fea0003800000 */
[-CC-:B------:R-:W-:Y:S01]  /*2530*/  FFMA.RZ R9, R15, R17.reuse, R14.reuse ;  /* 0x000000110f097223 */ /* 0x180fe2000000c00e */
[C---:B------:R-:W-:Y:S02]  /*2540*/  IADD3 R16, PT, PT, R18.reuse, 0x20, RZ ;  /* 0x0000002012107810 */ /* 0x040fe40007ffe0ff */
[C---:B------:R-:W-:Y:S02]  /*2550*/  ISETP.NE.AND P2, PT, R18.reuse, RZ, PT ;  /* 0x000000ff1200720c */ /* 0x040fe40003f45270 */
[----:B------:R-:W-:Y:S01]  /*2560*/  LOP3.LUT R13, R9, 0x7fffff, RZ, 0xc0, !PT ;  /* 0x007fffff090d7812 */ /* 0x000fe200078ec0ff */
[CCC-:B------:R-:W-:Y:S01]  /*2570*/  FFMA.RP R9, R15.reuse, R17.reuse, R14.reuse ;  /* 0x000000110f097223 */ /* 0x1c0fe2000000800e */
[----:B------:R-:W-:Y:S01]  /*2580*/  FFMA.RM R14, R15, R17, R14 ;  /* 0x000000110f0e7223 */ /* 0x000fe2000000400e */
[----:B------:R-:W-:Y:S02]  /*2590*/  ISETP.NE.AND P1, PT, R18, RZ, PT ;  /* 0x000000ff1200720c */ /* 0x000fe40003f25270 */
[----:B------:R-:W-:-:S02]  /*25a0*/  LOP3.LUT R13, R13, 0x800000, RZ, 0xfc, !PT ;  /* 0x008000000d0d7812 */ /* 0x000fc400078efcff */
[----:B------:R-:W-:Y:S02]  /*25b0*/  IADD3 R15, PT, PT, -R18, RZ, RZ ;  /* 0x000000ff120f7210 */ /* 0x000fe40007ffe1ff */
[----:B------:R-:W-:Y:S02]  /*25c0*/  SHF.L.U32 R16, R13, R16, RZ ;  /* 0x000000100d107219 */ /* 0x000fe400000006ff */
[----:B------:R-:W-:Y:S02]  /*25d0*/  FSETP.NEU.FTZ.AND P0, PT, R9, R14, PT ;  /* 0x0000000e0900720b */ /* 0x000fe40003f1d000 */
[----:B------:R-:W-:Y:S02]  /*25e0*/  SEL R14, R15, RZ, P2 ;  /* 0x000000ff0f0e7207 */ /* 0x000fe40001000000 */
[----:B------:R-:W-:Y:S02]  /*25f0*/  ISETP.NE.AND P1, PT, R16, RZ, P1 ;  /* 0x000000ff1000720c */ /* 0x000fe40000f25270 */
[----:B------:R-:W-:-:S02]  /*2600*/  SHF.R.U32.HI R14, RZ, R14, R13 ;  /* 0x0000000eff0e7219 */ /* 0x000fc4000001160d */
[----:B------:R-:W-:Y:S02]  /*2610*/  PLOP3.LUT P0, PT, P0, P1, PT, 0xf8, 0x8f ;  /* 0x00000000008f781c */ /* 0x000fe40000703f70 */
[----:B------:R-:W-:Y:S02]  /*2620*/  SHF.R.U32.HI R16, RZ, 0x1, R14 ;  /* 0x00000001ff107819 */ /* 0x000fe4000001160e */
[----:B------:R-:W-:-:S04]  /*2630*/  SEL R9, RZ, 0x1, !P0 ;  /* 0x00000001ff097807 */ /* 0x000fc80004000000 */
[----:B------:R-:W-:-:S04]  /*2640*/  LOP3.LUT R9, R9, 0x1, R16, 0xf8, !PT ;  /* 0x0000000109097812 */ /* 0x000fc800078ef810 */
[----:B------:R-:W-:-:S04]  /*2650*/  LOP3.LUT R9, R9, R14, RZ, 0xc0, !PT ;  /* 0x0000000e09097212 */ /* 0x000fc800078ec0ff */
[----:B------:R-:W-:-:S04]  /*2660*/  IADD3 R9, PT, PT, R16, R9, RZ ;  /* 0x0000000910097210 */ /* 0x000fc80007ffe0ff */
[----:B------:R-:W-:Y:S01]  /*2670*/  LOP3.LUT R8, R9, R8, RZ, 0xfc, !PT ;  /* 0x0000000809087212 */ /* 0x000fe200078efcff */
[----:B------:R-:W-:Y:S06]  /*2680*/  BRA `(.L_x_27) ;  /* 0x0000000000107947 */ /* 0x000fec0003800000 */
.L_x_26:
[----:B------:R-:W-:-:S04]  /*2690*/  LOP3.LUT R8, R8, 0x80000000, RZ, 0xc0, !PT ;  /* 0x8000000008087812 */ /* 0x000fc800078ec0ff */
[----:B------:R-:W-:Y:S01]  /*26a0*/  LOP3.LUT R8, R8, 0x7f800000, RZ, 0xfc, !PT ;  /* 0x7f80000008087812 */ /* 0x000fe200078efcff */
[----:B------:R-:W-:Y:S06]  /*26b0*/  BRA `(.L_x_27) ;  /* 0x0000000000047947 */ /* 0x000fec0003800000 */
.L_x_25:
[----:B------:R-:W-:-:S07]  /*26c0*/  LEA R8, R16, R8, 0x17 ;  /* 0x0000000810087211 */ /* 0x000fce00078eb8ff */
.L_x_27:
[----:B------:R-:W-:Y:S05]  /*26d0*/  BSYNC.RECONVERGENT B2 ;  /* 0x0000000000027941 */ /* 0x000fea0003800200 */
.L_x_24:
[----:B------:R-:W-:Y:S05]  /*26e0*/  BRA `(.L_x_28) ;  /* 0x0000000000207947 */ /* 0x000fea0003800000 */
.L_x_23:
[----:B------:R-:W-:-:S04]  /*26f0*/  LOP3.LUT R8, R15, 0x80000000, R8, 0x48, !PT ;  /* 0x800000000f087812 */ /* 0x000fc800078e4808 */
[----:B------:R-:W-:Y:S01]  /*2700*/  LOP3.LUT R8, R8, 0x7f800000, RZ, 0xfc, !PT ;  /* 0x7f80000008087812 */ /* 0x000fe200078efcff */
[----:B------:R-:W-:Y:S06]  /*2710*/  BRA `(.L_x_28) ;  /* 0x0000000000147947 */ /* 0x000fec0003800000 */
.L_x_22:
[----:B------:R-:W-:Y:S01]  /*2720*/  LOP3.LUT R8, R15, 0x80000000, R8, 0x48, !PT ;  /* 0x800000000f087812 */ /* 0x000fe200078e4808 */
[----:B------:R-:W-:Y:S06]  /*2730*/  BRA `(.L_x_28) ;  /* 0x00000000000c7947 */ /* 0x000fec0003800000 */
.L_x_21:
[----:B------:R-:W0:Y:S01]  /*2740*/  MUFU.RSQ R8, -QNAN ;  /* 0xffc0000000087908 */ /* 0x000e220000001400 */
[----:B------:R-:W-:Y:S05]  /*2750*/  BRA `(.L_x_28) ;  /* 0x0000000000047947 */ /* 0x000fea0003800000 */
.L_x_20:
[----:B------:R-:W-:-:S07]  /*2760*/  FADD.FTZ R8, R8, R5 ;  /* 0x0000000508087221 */ /* 0x000fce0000010000 */
.L_x_28:
[----:B------:R-:W-:Y:S05]  /*2770*/  BSYNC.RECONVERGENT B1 ;  /* 0x0000000000017941 */ /* 0x000fea0003800200 */
.L_x_18:
[----:B------:R-:W-:Y:S01]  /*2780*/  HFMA2 R9, -RZ, RZ, 0, 0 ;  /* 0x00000000ff097431 */ /* 0x000fe200000001ff */
[----:B0-----:R-:W-:Y:S02]  /*2790*/  MOV R13, R8 ;  /* 0x00000008000d7202 */ /* 0x001fe40000000f00 */
[----:B------:R-:W-:-:S04]  /*27a0*/  MOV R8, R12 ;  /* 0x0000000c00087202 */ /* 0x000fc80000000f00 */
[----:B------:R-:W-:Y:S05]  /*27b0*/  RET.REL.NODEC R8 `(_Z11toneMappingPKfPfffffjjj) ;  /* 0xffffffd808107950 */ /* 0x000fea0003c3ffff */
.L_x_29:
[----:B------:R-:W-:-:S00]  /*27c0*/  BRA `(.L_x_29) ;  /* 0xfffffffc00fc7947 */ /* 0x000fc0000383ffff */
[----:B------:R-:W-:-:S00]  /*27d0*/  NOP ;  /* 0x0000000000007918 */ /* 0x000fc00000000000 */
        /* <DEDUP_REMOVED lines=10> */
.L_x_30:


//--------------------- .nv.shared.reserved.0     --------------------------
	.section	.nv.shared.reserved.0,"aw",@nobits
	.weak		__nv_reservedSMEM_offset_0_alias
	.size		__nv_reservedSMEM_offset_0_alias, 0, 64
	.other		__nv_reservedSMEM_offset_0_alias,@"STO_CUDA_RESERVED_SHARED STV_DEFAULT"
__nv_reservedSMEM_offset_0_alias:
	.zero		0
	.zero		64


//--------------------- .nv.constant0._Z11toneMappingPKfPfffffjjj --------------------------
	.section	.nv.constant0._Z11toneMappingPKfPfffffjjj,"a",@progbits
	.sectionflags	@""
	.align	4
.nv.constant0._Z11toneMappingPKfPfffffjjj:
	.zero		940


//--------------------- SYMBOLS --------------------------

	.type		.nv.reservedSmem.offset0,@object
	.size		.nv.reservedSmem.offset0,0x4
